//
// Generated by NVIDIA NVVM Compiler
//
// Compiler Build ID: CL-36424714
// Cuda compilation tools, release 13.0, V13.0.88
// Based on NVVM 20.0.0
//

.version 9.0
.target sm_100
.address_size 64

	// .globl	_Z5altCUPN6thrust24THRUST_300001_SM_1000_NS7complexIfEES3_S3_S3_iS2_S2_
.global .align 1 .b8 _ZN28_INTERNAL_064521df_4_k_cu_dt4cuda3std3__45__cpo5beginE[1];
.global .align 1 .b8 _ZN28_INTERNAL_064521df_4_k_cu_dt4cuda3std3__45__cpo3endE[1];
.global .align 1 .b8 _ZN28_INTERNAL_064521df_4_k_cu_dt4cuda3std3__45__cpo6cbeginE[1];
.global .align 1 .b8 _ZN28_INTERNAL_064521df_4_k_cu_dt4cuda3std3__45__cpo4cendE[1];
.global .align 1 .b8 _ZN28_INTERNAL_064521df_4_k_cu_dt4cuda3std3__45__cpo6rbeginE[1];
.global .align 1 .b8 _ZN28_INTERNAL_064521df_4_k_cu_dt4cuda3std3__45__cpo4rendE[1];
.global .align 1 .b8 _ZN28_INTERNAL_064521df_4_k_cu_dt4cuda3std3__45__cpo7crbeginE[1];
.global .align 1 .b8 _ZN28_INTERNAL_064521df_4_k_cu_dt4cuda3std3__45__cpo5crendE[1];
.global .align 1 .b8 _ZN28_INTERNAL_064521df_4_k_cu_dt4cuda3std3__430_GLOBAL__N__064521df_4_k_cu_dt6ignoreE[1];
.global .align 1 .b8 _ZN28_INTERNAL_064521df_4_k_cu_dt4cuda3std3__419piecewise_constructE[1];
.global .align 1 .b8 _ZN28_INTERNAL_064521df_4_k_cu_dt4cuda3std3__48in_placeE[1];
.global .align 1 .b8 _ZN28_INTERNAL_064521df_4_k_cu_dt4cuda3std3__420unreachable_sentinelE[1];
.global .align 1 .b8 _ZN28_INTERNAL_064521df_4_k_cu_dt4cuda3std6ranges3__45__cpo4swapE[1];
.global .align 1 .b8 _ZN28_INTERNAL_064521df_4_k_cu_dt4cuda3std6ranges3__45__cpo9iter_moveE[1];
.global .align 1 .b8 _ZN28_INTERNAL_064521df_4_k_cu_dt4cuda3std6ranges3__45__cpo5beginE[1];
.global .align 1 .b8 _ZN28_INTERNAL_064521df_4_k_cu_dt4cuda3std6ranges3__45__cpo3endE[1];
.global .align 1 .b8 _ZN28_INTERNAL_064521df_4_k_cu_dt4cuda3std6ranges3__45__cpo6cbeginE[1];
.global .align 1 .b8 _ZN28_INTERNAL_064521df_4_k_cu_dt4cuda3std6ranges3__45__cpo4cendE[1];
.global .align 1 .b8 _ZN28_INTERNAL_064521df_4_k_cu_dt4cuda3std6ranges3__45__cpo7advanceE[1];
.global .align 1 .b8 _ZN28_INTERNAL_064521df_4_k_cu_dt4cuda3std6ranges3__45__cpo9iter_swapE[1];
.global .align 1 .b8 _ZN28_INTERNAL_064521df_4_k_cu_dt4cuda3std6ranges3__45__cpo4nextE[1];
.global .align 1 .b8 _ZN28_INTERNAL_064521df_4_k_cu_dt4cuda3std6ranges3__45__cpo4prevE[1];
.global .align 1 .b8 _ZN28_INTERNAL_064521df_4_k_cu_dt4cuda3std6ranges3__45__cpo4dataE[1];
.global .align 1 .b8 _ZN28_INTERNAL_064521df_4_k_cu_dt4cuda3std6ranges3__45__cpo5cdataE[1];
.global .align 1 .b8 _ZN28_INTERNAL_064521df_4_k_cu_dt4cuda3std6ranges3__45__cpo4sizeE[1];
.global .align 1 .b8 _ZN28_INTERNAL_064521df_4_k_cu_dt4cuda3std6ranges3__45__cpo5ssizeE[1];
.global .align 1 .b8 _ZN28_INTERNAL_064521df_4_k_cu_dt4cuda3std6ranges3__45__cpo8distanceE[1];
.global .align 1 .b8 _ZN28_INTERNAL_064521df_4_k_cu_dt6thrust24THRUST_300001_SM_1000_NS6system6detail10sequential3seqE[1];

.visible .entry _Z5altCUPN6thrust24THRUST_300001_SM_1000_NS7complexIfEES3_S3_S3_iS2_S2_(
	.param .u64 .ptr .align 1 _Z5altCUPN6thrust24THRUST_300001_SM_1000_NS7complexIfEES3_S3_S3_iS2_S2__param_0,
	.param .u64 .ptr .align 1 _Z5altCUPN6thrust24THRUST_300001_SM_1000_NS7complexIfEES3_S3_S3_iS2_S2__param_1,
	.param .u64 .ptr .align 1 _Z5altCUPN6thrust24THRUST_300001_SM_1000_NS7complexIfEES3_S3_S3_iS2_S2__param_2,
	.param .u64 .ptr .align 1 _Z5altCUPN6thrust24THRUST_300001_SM_1000_NS7complexIfEES3_S3_S3_iS2_S2__param_3,
	.param .u32 _Z5altCUPN6thrust24THRUST_300001_SM_1000_NS7complexIfEES3_S3_S3_iS2_S2__param_4,
	.param .align 8 .b8 _Z5altCUPN6thrust24THRUST_300001_SM_1000_NS7complexIfEES3_S3_S3_iS2_S2__param_5[8],
	.param .align 8 .b8 _Z5altCUPN6thrust24THRUST_300001_SM_1000_NS7complexIfEES3_S3_S3_iS2_S2__param_6[8]
)
{
	.reg .pred 	%p<13>;
	.reg .b32 	%r<44>;
	.reg .b32 	%f<196>;
	.reg .b64 	%rd<77>;

	ld.param.u64 	%rd28, [_Z5altCUPN6thrust24THRUST_300001_SM_1000_NS7complexIfEES3_S3_S3_iS2_S2__param_2];
	ld.param.u32 	%r20, [_Z5altCUPN6thrust24THRUST_300001_SM_1000_NS7complexIfEES3_S3_S3_iS2_S2__param_4];
	ld.param.v2.f32 	{%f6, %f7}, [_Z5altCUPN6thrust24THRUST_300001_SM_1000_NS7complexIfEES3_S3_S3_iS2_S2__param_5];
	ld.param.v2.f32 	{%f2, %f1}, [_Z5altCUPN6thrust24THRUST_300001_SM_1000_NS7complexIfEES3_S3_S3_iS2_S2__param_6];
	cvta.to.global.u64 	%rd76, %rd28;
	mov.u32 	%r21, %ctaid.x;
	mov.u32 	%r22, %ntid.x;
	mov.u32 	%r23, %tid.x;
	mad.lo.s32 	%r1, %r21, %r22, %r23;
	add.s32 	%r24, %r20, -1;
	setp.ge.s32 	%p1, %r1, %r24;
	setp.lt.s32 	%p2, %r1, 1;
	or.pred  	%p3, %p2, %p1;
	@%p3 bra 	$L__BB0_14;
	ld.param.u32 	%r34, [_Z5altCUPN6thrust24THRUST_300001_SM_1000_NS7complexIfEES3_S3_S3_iS2_S2__param_4];
	ld.param.u64 	%rd69, [_Z5altCUPN6thrust24THRUST_300001_SM_1000_NS7complexIfEES3_S3_S3_iS2_S2__param_3];
	ld.param.u64 	%rd67, [_Z5altCUPN6thrust24THRUST_300001_SM_1000_NS7complexIfEES3_S3_S3_iS2_S2__param_1];
	ld.param.u64 	%rd65, [_Z5altCUPN6thrust24THRUST_300001_SM_1000_NS7complexIfEES3_S3_S3_iS2_S2__param_0];
	mov.f32 	%f8, 0f3F800000;
	sub.f32 	%f4, %f8, %f6;
	mul.lo.s32 	%r2, %r34, %r1;
	cvta.to.global.u64 	%rd30, %rd65;
	mul.wide.s32 	%rd31, %r2, 8;
	add.s64 	%rd2, %rd30, %rd31;
	ld.global.v2.f32 	{%f9, %f10}, [%rd2];
	mul.f32 	%f11, %f7, %f10;
	fma.rn.f32 	%f12, %f4, %f9, %f11;
	mul.f32 	%f13, %f4, %f10;
	mul.f32 	%f14, %f7, %f9;
	sub.f32 	%f15, %f13, %f14;
	mul.f32 	%f5, %f6, 0f3F000000;
	mul.f32 	%f16, %f7, 0f3F000000;
	sub.s32 	%r3, %r2, %r34;
	mul.wide.s32 	%rd32, %r3, 8;
	add.s64 	%rd33, %rd30, %rd32;
	mul.wide.s32 	%rd34, %r34, 8;
	add.s64 	%rd35, %rd2, %rd34;
	ld.global.v2.f32 	{%f17, %f18}, [%rd33];
	ld.global.v2.f32 	{%f19, %f20}, [%rd35];
	add.f32 	%f21, %f17, %f19;
	add.f32 	%f22, %f18, %f20;
	mul.f32 	%f23, %f5, %f21;
	mul.f32 	%f24, %f16, %f22;
	sub.f32 	%f25, %f23, %f24;
	mul.f32 	%f26, %f5, %f22;
	fma.rn.f32 	%f27, %f16, %f21, %f26;
	add.f32 	%f28, %f12, %f25;
	add.f32 	%f29, %f15, %f27;
	cvta.to.global.u64 	%rd3, %rd67;
	add.s64 	%rd4, %rd3, %rd31;
	st.global.v2.f32 	[%rd4], {%f28, %f29};
	cvta.to.global.u64 	%rd5, %rd69;
	add.s64 	%rd36, %rd5, %rd31;
	ld.global.v2.f32 	{%f30, %f31}, [%rd36];
	add.f32 	%f32, %f30, %f28;
	add.f32 	%f33, %f29, %f31;
	abs.f32 	%f34, %f2;
	abs.f32 	%f35, %f1;
	add.f32 	%f36, %f34, %f35;
	rcp.rn.f32 	%f37, %f36;
	mul.f32 	%f38, %f37, %f32;
	mul.f32 	%f39, %f37, %f33;
	mul.f32 	%f40, %f2, %f37;
	mul.f32 	%f41, %f1, %f37;
	mul.f32 	%f42, %f41, %f41;
	fma.rn.f32 	%f43, %f40, %f40, %f42;
	rcp.rn.f32 	%f44, %f43;
	mul.f32 	%f45, %f41, %f39;
	fma.rn.f32 	%f46, %f40, %f38, %f45;
	mul.f32 	%f47, %f44, %f46;
	mul.f32 	%f48, %f40, %f39;
	mul.f32 	%f49, %f41, %f38;
	sub.f32 	%f50, %f48, %f49;
	mul.f32 	%f51, %f44, %f50;
	st.global.v2.f32 	[%rd4], {%f47, %f51};
	setp.lt.s32 	%p4, %r34, 3;
	@%p4 bra 	$L__BB0_4;
	ld.param.u32 	%r35, [_Z5altCUPN6thrust24THRUST_300001_SM_1000_NS7complexIfEES3_S3_S3_iS2_S2__param_4];
	ld.param.u64 	%rd66, [_Z5altCUPN6thrust24THRUST_300001_SM_1000_NS7complexIfEES3_S3_S3_iS2_S2__param_0];
	cvta.to.global.u64 	%rd38, %rd66;
	add.s64 	%rd39, %rd32, %rd38;
	add.s64 	%rd74, %rd39, 8;
	neg.s32 	%r39, %r35;
	mad.lo.s32 	%r25, %r35, %r1, %r35;
	add.s32 	%r26, %r25, 1;
	mul.wide.u32 	%rd40, %r26, 8;
	add.s64 	%rd73, %rd38, %rd40;
	add.s32 	%r27, %r2, 1;
	mul.wide.u32 	%rd41, %r27, 8;
	add.s64 	%rd72, %rd5, %rd41;
	add.s64 	%rd71, %rd38, %rd41;
	add.s64 	%rd70, %rd3, %rd41;
	mov.u64 	%rd75, %rd4;
$L__BB0_3:
	ld.global.v2.f32 	{%f52, %f53}, [%rd72];
	ld.global.v2.f32 	{%f54, %f55}, [%rd71];
	mul.f32 	%f56, %f7, %f55;
	fma.rn.f32 	%f57, %f4, %f54, %f56;
	mul.f32 	%f58, %f4, %f55;
	mul.f32 	%f59, %f7, %f54;
	sub.f32 	%f60, %f58, %f59;
	ld.global.v2.f32 	{%f61, %f62}, [%rd74];
	ld.global.v2.f32 	{%f63, %f64}, [%rd73];
	add.f32 	%f65, %f61, %f63;
	add.f32 	%f66, %f62, %f64;
	mul.f32 	%f67, %f5, %f65;
	mul.f32 	%f68, %f7, 0f3F000000;
	mul.f32 	%f69, %f68, %f66;
	sub.f32 	%f70, %f67, %f69;
	mul.f32 	%f71, %f5, %f66;
	fma.rn.f32 	%f72, %f68, %f65, %f71;
	add.f32 	%f73, %f57, %f70;
	add.f32 	%f74, %f60, %f72;
	add.f32 	%f75, %f52, %f73;
	add.f32 	%f76, %f53, %f74;
	ld.global.v2.f32 	{%f77, %f78}, [%rd75];
	mul.f32 	%f79, %f5, %f77;
	mul.f32 	%f80, %f68, %f78;
	sub.f32 	%f81, %f79, %f80;
	mul.f32 	%f82, %f68, %f77;
	fma.rn.f32 	%f83, %f5, %f78, %f82;
	add.f32 	%f84, %f81, %f75;
	add.f32 	%f85, %f76, %f83;
	ld.global.v2.f32 	{%f86, %f87}, [%rd76];
	mul.f32 	%f88, %f5, %f86;
	mul.f32 	%f89, %f68, %f87;
	sub.f32 	%f90, %f88, %f89;
	mul.f32 	%f91, %f68, %f86;
	fma.rn.f32 	%f92, %f5, %f87, %f91;
	add.f32 	%f93, %f2, %f90;
	add.f32 	%f94, %f1, %f92;
	abs.f32 	%f95, %f93;
	abs.f32 	%f96, %f94;
	add.f32 	%f97, %f95, %f96;
	rcp.rn.f32 	%f98, %f97;
	mul.f32 	%f99, %f84, %f98;
	mul.f32 	%f100, %f85, %f98;
	mul.f32 	%f101, %f93, %f98;
	mul.f32 	%f102, %f94, %f98;
	mul.f32 	%f103, %f102, %f102;
	fma.rn.f32 	%f104, %f101, %f101, %f103;
	rcp.rn.f32 	%f105, %f104;
	mul.f32 	%f106, %f100, %f102;
	fma.rn.f32 	%f107, %f99, %f101, %f106;
	mul.f32 	%f108, %f107, %f105;
	mul.f32 	%f109, %f100, %f101;
	mul.f32 	%f110, %f99, %f102;
	sub.f32 	%f111, %f109, %f110;
	mul.f32 	%f112, %f111, %f105;
	st.global.v2.f32 	[%rd70], {%f108, %f112};
	add.s64 	%rd76, %rd76, 8;
	add.s64 	%rd75, %rd75, 8;
	add.s64 	%rd74, %rd74, 8;
	add.s32 	%r39, %r39, 1;
	add.s64 	%rd73, %rd73, 8;
	add.s64 	%rd72, %rd72, 8;
	add.s64 	%rd71, %rd71, 8;
	add.s64 	%rd70, %rd70, 8;
	setp.ne.s32 	%p5, %r39, -2;
	@%p5 bra 	$L__BB0_3;
$L__BB0_4:
	ld.param.u32 	%r36, [_Z5altCUPN6thrust24THRUST_300001_SM_1000_NS7complexIfEES3_S3_S3_iS2_S2__param_4];
	setp.lt.s32 	%p6, %r36, 2;
	@%p6 bra 	$L__BB0_14;
	ld.param.u32 	%r37, [_Z5altCUPN6thrust24THRUST_300001_SM_1000_NS7complexIfEES3_S3_S3_iS2_S2__param_4];
	ld.param.u64 	%rd68, [_Z5altCUPN6thrust24THRUST_300001_SM_1000_NS7complexIfEES3_S3_S3_iS2_S2__param_2];
	cvta.to.global.u64 	%rd25, %rd68;
	add.s32 	%r43, %r37, -2;
	add.s32 	%r8, %r37, -1;
	and.b32  	%r9, %r8, 3;
	setp.lt.u32 	%p7, %r43, 3;
	@%p7 bra 	$L__BB0_9;
	ld.param.u32 	%r38, [_Z5altCUPN6thrust24THRUST_300001_SM_1000_NS7complexIfEES3_S3_S3_iS2_S2__param_4];
	add.s32 	%r41, %r38, -5;
	and.b32  	%r28, %r8, -4;
	neg.s32 	%r40, %r28;
$L__BB0_7:
	.pragma "nounroll";
	add.s32 	%r29, %r41, 3;
	mul.wide.s32 	%rd42, %r29, 8;
	add.s64 	%rd43, %rd4, %rd42;
	mul.wide.u32 	%rd44, %r29, 8;
	add.s64 	%rd45, %rd25, %rd44;
	add.s64 	%rd46, %rd2, %rd42;
	ld.global.v2.f32 	{%f113, %f114}, [%rd45];
	ld.global.v2.f32 	{%f115, %f116}, [%rd46+8];
	mul.f32 	%f117, %f113, %f115;
	mul.f32 	%f118, %f114, %f116;
	sub.f32 	%f119, %f117, %f118;
	mul.f32 	%f120, %f114, %f115;
	fma.rn.f32 	%f121, %f116, %f113, %f120;
	ld.global.v2.f32 	{%f122, %f123}, [%rd43];
	sub.f32 	%f124, %f122, %f119;
	sub.f32 	%f125, %f123, %f121;
	st.global.v2.f32 	[%rd46], {%f124, %f125};
	add.s32 	%r30, %r41, 2;
	mul.wide.u32 	%rd47, %r30, 8;
	add.s64 	%rd48, %rd25, %rd47;
	ld.global.v2.f32 	{%f126, %f127}, [%rd48];
	mul.f32 	%f128, %f126, %f124;
	mul.f32 	%f129, %f127, %f125;
	sub.f32 	%f130, %f128, %f129;
	mul.f32 	%f131, %f127, %f124;
	fma.rn.f32 	%f132, %f125, %f126, %f131;
	ld.global.v2.f32 	{%f133, %f134}, [%rd43+-8];
	sub.f32 	%f135, %f133, %f130;
	sub.f32 	%f136, %f134, %f132;
	st.global.v2.f32 	[%rd46+-8], {%f135, %f136};
	add.s32 	%r31, %r41, 1;
	mul.wide.u32 	%rd49, %r31, 8;
	add.s64 	%rd50, %rd25, %rd49;
	ld.global.v2.f32 	{%f137, %f138}, [%rd50];
	mul.f32 	%f139, %f137, %f135;
	mul.f32 	%f140, %f138, %f136;
	sub.f32 	%f141, %f139, %f140;
	mul.f32 	%f142, %f138, %f135;
	fma.rn.f32 	%f143, %f136, %f137, %f142;
	ld.global.v2.f32 	{%f144, %f145}, [%rd43+-16];
	sub.f32 	%f146, %f144, %f141;
	sub.f32 	%f147, %f145, %f143;
	st.global.v2.f32 	[%rd46+-16], {%f146, %f147};
	mul.wide.u32 	%rd51, %r41, 8;
	add.s64 	%rd52, %rd25, %rd51;
	ld.global.v2.f32 	{%f148, %f149}, [%rd52];
	mul.f32 	%f150, %f148, %f146;
	mul.f32 	%f151, %f149, %f147;
	sub.f32 	%f152, %f150, %f151;
	mul.f32 	%f153, %f149, %f146;
	fma.rn.f32 	%f154, %f147, %f148, %f153;
	ld.global.v2.f32 	{%f155, %f156}, [%rd43+-24];
	sub.f32 	%f157, %f155, %f152;
	sub.f32 	%f158, %f156, %f154;
	st.global.v2.f32 	[%rd46+-24], {%f157, %f158};
	add.s32 	%r41, %r41, -4;
	add.s32 	%r40, %r40, 4;
	setp.ne.s32 	%p8, %r40, 0;
	@%p8 bra 	$L__BB0_7;
	add.s32 	%r43, %r41, 3;
$L__BB0_9:
	setp.eq.s32 	%p9, %r9, 0;
	@%p9 bra 	$L__BB0_14;
	setp.eq.s32 	%p10, %r9, 1;
	@%p10 bra 	$L__BB0_12;
	mul.wide.s32 	%rd53, %r43, 8;
	add.s64 	%rd54, %rd4, %rd53;
	mul.wide.u32 	%rd55, %r43, 8;
	add.s64 	%rd56, %rd25, %rd55;
	add.s64 	%rd57, %rd2, %rd53;
	ld.global.v2.f32 	{%f159, %f160}, [%rd56];
	ld.global.v2.f32 	{%f161, %f162}, [%rd57+8];
	mul.f32 	%f163, %f159, %f161;
	mul.f32 	%f164, %f160, %f162;
	sub.f32 	%f165, %f163, %f164;
	mul.f32 	%f166, %f160, %f161;
	fma.rn.f32 	%f167, %f162, %f159, %f166;
	ld.global.v2.f32 	{%f168, %f169}, [%rd54];
	sub.f32 	%f170, %f168, %f165;
	sub.f32 	%f171, %f169, %f167;
	st.global.v2.f32 	[%rd57], {%f170, %f171};
	add.s32 	%r32, %r43, -1;
	mul.wide.u32 	%rd58, %r32, 8;
	add.s64 	%rd59, %rd25, %rd58;
	ld.global.v2.f32 	{%f172, %f173}, [%rd59];
	mul.f32 	%f174, %f172, %f170;
	mul.f32 	%f175, %f173, %f171;
	sub.f32 	%f176, %f174, %f175;
	mul.f32 	%f177, %f173, %f170;
	fma.rn.f32 	%f178, %f171, %f172, %f177;
	ld.global.v2.f32 	{%f179, %f180}, [%rd54+-8];
	sub.f32 	%f181, %f179, %f176;
	sub.f32 	%f182, %f180, %f178;
	st.global.v2.f32 	[%rd57+-8], {%f181, %f182};
	add.s32 	%r43, %r43, -2;
$L__BB0_12:
	and.b32  	%r33, %r8, 1;
	setp.eq.b32 	%p11, %r33, 1;
	not.pred 	%p12, %p11;
	@%p12 bra 	$L__BB0_14;
	mul.wide.s32 	%rd60, %r43, 8;
	add.s64 	%rd61, %rd4, %rd60;
	mul.wide.u32 	%rd62, %r43, 8;
	add.s64 	%rd63, %rd25, %rd62;
	add.s64 	%rd64, %rd2, %rd60;
	ld.global.v2.f32 	{%f183, %f184}, [%rd63];
	ld.global.v2.f32 	{%f185, %f186}, [%rd64+8];
	mul.f32 	%f187, %f183, %f185;
	mul.f32 	%f188, %f184, %f186;
	sub.f32 	%f189, %f187, %f188;
	mul.f32 	%f190, %f184, %f185;
	fma.rn.f32 	%f191, %f186, %f183, %f190;
	ld.global.v2.f32 	{%f192, %f193}, [%rd61];
	sub.f32 	%f194, %f192, %f189;
	sub.f32 	%f195, %f193, %f191;
	st.global.v2.f32 	[%rd64], {%f194, %f195};
$L__BB0_14:
	ret;

}
	// .globl	_Z11transposeCUPN6thrust24THRUST_300001_SM_1000_NS7complexIfEES3_i
.visible .entry _Z11transposeCUPN6thrust24THRUST_300001_SM_1000_NS7complexIfEES3_i(
	.param .u64 .ptr .align 1 _Z11transposeCUPN6thrust24THRUST_300001_SM_1000_NS7complexIfEES3_i_param_0,
	.param .u64 .ptr .align 1 _Z11transposeCUPN6thrust24THRUST_300001_SM_1000_NS7complexIfEES3_i_param_1,
	.param .u32 _Z11transposeCUPN6thrust24THRUST_300001_SM_1000_NS7complexIfEES3_i_param_2
)
{
	.reg .pred 	%p<2>;
	.reg .b32 	%r<13>;
	.reg .b32 	%f<3>;
	.reg .b64 	%rd<9>;

	ld.param.u64 	%rd1, [_Z11transposeCUPN6thrust24THRUST_300001_SM_1000_NS7complexIfEES3_i_param_0];
	ld.param.u64 	%rd2, [_Z11transposeCUPN6thrust24THRUST_300001_SM_1000_NS7complexIfEES3_i_param_1];
	ld.param.u32 	%r3, [_Z11transposeCUPN6thrust24THRUST_300001_SM_1000_NS7complexIfEES3_i_param_2];
	mov.u32 	%r4, %ctaid.x;
	mov.u32 	%r5, %ntid.x;
	mov.u32 	%r6, %tid.x;
	mad.lo.s32 	%r1, %r4, %r5, %r6;
	mov.u32 	%r7, %ctaid.y;
	mov.u32 	%r8, %ntid.y;
	mov.u32 	%r9, %tid.y;
	mad.lo.s32 	%r2, %r7, %r8, %r9;
	max.s32 	%r10, %r1, %r2;
	setp.ge.s32 	%p1, %r10, %r3;
	@%p1 bra 	$L__BB1_2;
	cvta.to.global.u64 	%rd3, %rd1;
	cvta.to.global.u64 	%rd4, %rd2;
	mad.lo.s32 	%r11, %r3, %r1, %r2;
	mul.wide.s32 	%rd5, %r11, 8;
	add.s64 	%rd6, %rd4, %rd5;
	mad.lo.s32 	%r12, %r3, %r2, %r1;
	mul.wide.s32 	%rd7, %r12, 8;
	add.s64 	%rd8, %rd3, %rd7;
	ld.global.v2.f32 	{%f1, %f2}, [%rd8];
	st.global.v2.f32 	[%rd6], {%f1, %f2};
$L__BB1_2:
	ret;

}


// ===== COMPILED SASS (sm_100) =====

	.target	sm_100

	.elftype	@"ET_EXEC"


//--------------------- .note.nv.tkinfo           --------------------------
	.section	.note.nv.tkinfo,"",@"SHT_NOTE"
	.sectionflags	@"SHF_NOTE_NV_TKINFO"
	.tkinfo
        /*0018*/ 	.word	0x00000002
        /*0030*/ 	.string	""
        /*0030*/ 	.string	"ptxas"
        /*0030*/ 	.string	"Cuda compilation tools, release 13.0, V13.0.88"
        /*0030*/ 	.string	"Build cuda_13.0.r13.0/compiler.36424714_0"
        /*0030*/ 	.string	"-arch sm_100 -m 64 "



//--------------------- .note.nv.cuinfo           --------------------------
	.section	.note.nv.cuinfo,"",@"SHT_NOTE"
	.sectionflags	@"SHF_NOTE_NV_CUINFO"
        /*0018*/ 	.short	0x0002
        /*001a*/ 	.short	0x0064
        /*001c*/ 	.short	0x0082
	.zero		2


//--------------------- .nv.info                  --------------------------
	.section	.nv.info,"",@"SHT_CUDA_INFO"
	.align	4


	//----- nvinfo : EIATTR_REGCOUNT
	.align		4
        /*0000*/ 	.byte	0x04, 0x2f
        /*0002*/ 	.short	(.L_29 - .L_28)
	.align		4
.L_28:
        /*0004*/ 	.word	index@(_Z5altCUPN6thrust24THRUST_300001_SM_1000_NS7complexIfEES3_S3_S3_iS2_S2_)
        /*0008*/ 	.word	0x00000025


	//----- nvinfo : EIATTR_FRAME_SIZE
	.align		4
.L_29:
        /*000c*/ 	.byte	0x04, 0x11
        /*000e*/ 	.short	(.L_31 - .L_30)
	.align		4
.L_30:
        /*0010*/ 	.word	index@($__internal_0_$__cuda_sm20_rcp_rn_f32_slowpath)
        /*0014*/ 	.word	0x00000000


	//----- nvinfo : EIATTR_FRAME_SIZE
	.align		4
.L_31:
        /*0018*/ 	.byte	0x04, 0x11
        /*001a*/ 	.short	(.L_33 - .L_32)
	.align		4
.L_32:
        /*001c*/ 	.word	index@(_Z5altCUPN6thrust24THRUST_300001_SM_1000_NS7complexIfEES3_S3_S3_iS2_S2_)
        /*0020*/ 	.word	0x00000000


	//----- nvinfo : EIATTR_REGCOUNT
	.align		4
.L_33:
        /*0024*/ 	.byte	0x04, 0x2f
        /*0026*/ 	.short	(.L_35 - .L_34)
	.align		4
.L_34:
        /*0028*/ 	.word	index@(_Z11transposeCUPN6thrust24THRUST_300001_SM_1000_NS7complexIfEES3_i)
        /*002c*/ 	.word	0x0000000a


	//----- nvinfo : EIATTR_FRAME_SIZE
	.align		4
.L_35:
        /*0030*/ 	.byte	0x04, 0x11
        /*0032*/ 	.short	(.L_37 - .L_36)
	.align		4
.L_36:
        /*0034*/ 	.word	index@(_Z11transposeCUPN6thrust24THRUST_300001_SM_1000_NS7complexIfEES3_i)
        /*0038*/ 	.word	0x00000000


	//----- nvinfo : EIATTR_MIN_STACK_SIZE
	.align		4
.L_37:
        /*003c*/ 	.byte	0x04, 0x12
        /*003e*/ 	.short	(.L_39 - .L_38)
	.align		4
.L_38:
        /*0040*/ 	.word	index@(_Z11transposeCUPN6thrust24THRUST_300001_SM_1000_NS7complexIfEES3_i)
        /*0044*/ 	.word	0x00000000


	//----- nvinfo : EIATTR_MIN_STACK_SIZE
	.align		4
.L_39:
        /*0048*/ 	.byte	0x04, 0x12
        /*004a*/ 	.short	(.L_41 - .L_40)
	.align		4
.L_40:
        /*004c*/ 	.word	index@(_Z5altCUPN6thrust24THRUST_300001_SM_1000_NS7complexIfEES3_S3_S3_iS2_S2_)
        /*0050*/ 	.word	0x00000000
.L_41:


//--------------------- .nv.compat                --------------------------
	.section	.nv.compat,"",@"SHT_CUDA_COMPAT_INFO"
	.align	4
        /*0000*/ 	.byte	0x02, 0x09, 0x00, 0x00, 0x02, 0x02, 0x01, 0x00, 0x02, 0x05, 0x05, 0x00, 0x03, 0x07, 0x01, 0x01
        /*0010*/ 	.byte	0x02, 0x03, 0x00, 0x00, 0x02, 0x06, 0x01, 0x00, 0x04, 0x0b, 0x08, 0x00, 0x09, 0x00, 0x00, 0x00
        /*0020*/ 	.byte	0x00, 0x00, 0x00, 0x00


//--------------------- .nv.info._Z11transposeCUPN6thrust24THRUST_300001_SM_1000_NS7complexIfEES3_i --------------------------
	.section	.nv.info._Z11transposeCUPN6thrust24THRUST_300001_SM_1000_NS7complexIfEES3_i,"",@"SHT_CUDA_INFO"
	.sectionflags	@""
	.align	4


	//----- nvinfo : EIATTR_CUDA_API_VERSION
	.align		4
        /*0000*/ 	.byte	0x04, 0x37
        /*0002*/ 	.short	(.L_43 - .L_42)
.L_42:
        /*0004*/ 	.word	0x00000082


	//----- nvinfo : EIATTR_KPARAM_INFO
	.align		4
.L_43:
        /*0008*/ 	.byte	0x04, 0x17
        /*000a*/ 	.short	(.L_45 - .L_44)
.L_44:
        /*000c*/ 	.word	0x00000000
        /*0010*/ 	.short	0x0002
        /*0012*/ 	.short	0x0010
        /*0014*/ 	.byte	0x00, 0xf0, 0x11, 0x00


	//----- nvinfo : EIATTR_KPARAM_INFO
	.align		4
.L_45:
        /*0018*/ 	.byte	0x04, 0x17
        /*001a*/ 	.short	(.L_47 - .L_46)
.L_46:
        /*001c*/ 	.word	0x00000000
        /*0020*/ 	.short	0x0001
        /*0022*/ 	.short	0x0008
        /*0024*/ 	.byte	0x00, 0xf5, 0x21, 0x00


	//----- nvinfo : EIATTR_KPARAM_INFO
	.align		4
.L_47:
        /*0028*/ 	.byte	0x04, 0x17
        /*002a*/ 	.short	(.L_49 - .L_48)
.L_48:
        /*002c*/ 	.word	0x00000000
        /*0030*/ 	.short	0x0000
        /*0032*/ 	.short	0x0000
        /*0034*/ 	.byte	0x00, 0xf5, 0x21, 0x00


	//----- nvinfo : EIATTR_SPARSE_MMA_MASK
	.align		4
.L_49:
        /*0038*/ 	.byte	0x03, 0x50
        /*003a*/ 	.short	0x0000


	//----- nvinfo : EIATTR_MAXREG_COUNT
	.align		4
        /*003c*/ 	.byte	0x03, 0x1b
        /*003e*/ 	.short	0x00ff


	//----- nvinfo : EIATTR_MERCURY_ISA_VERSION
	.align		4
        /*0040*/ 	.byte	0x03, 0x5f
        /*0042*/ 	.short	0x0101


	//----- nvinfo : EIATTR_VRC_CTA_INIT_COUNT
	.align		4
        /*0044*/ 	.byte	0x02, 0x4a
	.zero		1
	.zero		1


	//----- nvinfo : EIATTR_EXIT_INSTR_OFFSETS
	.align		4
        /*0048*/ 	.byte	0x04, 0x1c
        /*004a*/ 	.short	(.L_51 - .L_50)


	//   ....[0]....
.L_50:
        /*004c*/ 	.word	0x000000c0


	//   ....[1]....
        /*0050*/ 	.word	0x00000160


	//----- nvinfo : EIATTR_CBANK_PARAM_SIZE
	.align		4
.L_51:
        /*0054*/ 	.byte	0x03, 0x19
        /*0056*/ 	.short	0x0014


	//----- nvinfo : EIATTR_PARAM_CBANK
	.align		4
        /*0058*/ 	.byte	0x04, 0x0a
        /*005a*/ 	.short	(.L_53 - .L_52)
	.align		4
.L_52:
        /*005c*/ 	.word	index@(.nv.constant0._Z11transposeCUPN6thrust24THRUST_300001_SM_1000_NS7complexIfEES3_i)
        /*0060*/ 	.short	0x0380
        /*0062*/ 	.short	0x0014


	//----- nvinfo : EIATTR_SW_WAR
	.align		4
.L_53:
        /*0064*/ 	.byte	0x04, 0x36
        /*0066*/ 	.short	(.L_55 - .L_54)
.L_54:
        /*0068*/ 	.word	0x00000008
.L_55:


//--------------------- .nv.info._Z5altCUPN6thrust24THRUST_300001_SM_1000_NS7complexIfEES3_S3_S3_iS2_S2_ --------------------------
	.section	.nv.info._Z5altCUPN6thrust24THRUST_300001_SM_1000_NS7complexIfEES3_S3_S3_iS2_S2_,"",@"SHT_CUDA_INFO"
	.sectionflags	@""
	.align	4


	//----- nvinfo : EIATTR_CUDA_API_VERSION
	.align		4
        /*0000*/ 	.byte	0x04, 0x37
        /*0002*/ 	.short	(.L_57 - .L_56)
.L_56:
        /*0004*/ 	.word	0x00000082


	//----- nvinfo : EIATTR_KPARAM_INFO
	.align		4
.L_57:
        /*0008*/ 	.byte	0x04, 0x17
        /*000a*/ 	.short	(.L_59 - .L_58)
.L_58:
        /*000c*/ 	.word	0x00000000
        /*0010*/ 	.short	0x0006
        /*0012*/ 	.short	0x0030
        /*0014*/ 	.byte	0x00, 0xf0, 0x21, 0x00


	//----- nvinfo : EIATTR_KPARAM_INFO
	.align		4
.L_59:
        /*0018*/ 	.byte	0x04, 0x17
        /*001a*/ 	.short	(.L_61 - .L_60)
.L_60:
        /*001c*/ 	.word	0x00000000
        /*0020*/ 	.short	0x0005
        /*0022*/ 	.short	0x0028
        /*0024*/ 	.byte	0x00, 0xf0, 0x21, 0x00


	//----- nvinfo : EIATTR_KPARAM_INFO
	.align		4
.L_61:
        /*0028*/ 	.byte	0x04, 0x17
        /*002a*/ 	.short	(.L_63 - .L_62)
.L_62:
        /*002c*/ 	.word	0x00000000
        /*0030*/ 	.short	0x0004
        /*0032*/ 	.short	0x0020
        /*0034*/ 	.byte	0x00, 0xf0, 0x11, 0x00


	//----- nvinfo : EIATTR_KPARAM_INFO
	.align		4
.L_63:
        /*0038*/ 	.byte	0x04, 0x17
        /*003a*/ 	.short	(.L_65 - .L_64)
.L_64:
        /*003c*/ 	.word	0x00000000
        /*0040*/ 	.short	0x0003
        /*0042*/ 	.short	0x0018
        /*0044*/ 	.byte	0x00, 0xf5, 0x21, 0x00


	//----- nvinfo : EIATTR_KPARAM_INFO
	.align		4
.L_65:
        /*0048*/ 	.byte	0x04, 0x17
        /*004a*/ 	.short	(.L_67 - .L_66)
.L_66:
        /*004c*/ 	.word	0x00000000
        /*0050*/ 	.short	0x0002
        /*0052*/ 	.short	0x0010
        /*0054*/ 	.byte	0x00, 0xf5, 0x21, 0x00


	//----- nvinfo : EIATTR_KPARAM_INFO
	.align		4
.L_67:
        /*0058*/ 	.byte	0x04, 0x17
        /*005a*/ 	.short	(.L_69 - .L_68)
.L_68:
        /*005c*/ 	.word	0x00000000
        /*0060*/ 	.short	0x0001
        /*0062*/ 	.short	0x0008
        /*0064*/ 	.byte	0x00, 0xf5, 0x21, 0x00


	//----- nvinfo : EIATTR_KPARAM_INFO
	.align		4
.L_69:
        /*0068*/ 	.byte	0x04, 0x17
        /*006a*/ 	.short	(.L_71 - .L_70)
.L_70:
        /*006c*/ 	.word	0x00000000
        /*0070*/ 	.short	0x0000
        /*0072*/ 	.short	0x0000
        /*0074*/ 	.byte	0x00, 0xf5, 0x21, 0x00


	//----- nvinfo : EIATTR_SPARSE_MMA_MASK
	.align		4
.L_71:
        /*0078*/ 	.byte	0x03, 0x50
        /*007a*/ 	.short	0x0000


	//----- nvinfo : EIATTR_MAXREG_COUNT
	.align		4
        /*007c*/ 	.byte	0x03, 0x1b
        /*007e*/ 	.short	0x00ff


	//----- nvinfo : EIATTR_MERCURY_ISA_VERSION
	.align		4
        /*0080*/ 	.byte	0x03, 0x5f
        /*0082*/ 	.short	0x0101


	//----- nvinfo : EIATTR_VRC_CTA_INIT_COUNT
	.align		4
        /*0084*/ 	.byte	0x02, 0x4a
	.zero		1
	.zero		1


	//----- nvinfo : EIATTR_EXIT_INSTR_OFFSETS
	.align		4
        /*0088*/ 	.byte	0x04, 0x1c
        /*008a*/ 	.short	(.L_73 - .L_72)


	//   ....[0]....
.L_72:
        /*008c*/ 	.word	0x000000a0


	//   ....[1]....
        /*0090*/ 	.word	0x00000d30


	//   ....[2]....
        /*0094*/ 	.word	0x00001110


	//   ....[3]....
        /*0098*/ 	.word	0x00001300


	//   ....[4]....
        /*009c*/ 	.word	0x000013f0


	//----- nvinfo : EIATTR_CRS_STACK_SIZE
	.align		4
.L_73:
        /*00a0*/ 	.byte	0x04, 0x1e
        /*00a2*/ 	.short	(.L_75 - .L_74)
.L_74:
        /*00a4*/ 	.word	0x00000000


	//----- nvinfo : EIATTR_CBANK_PARAM_SIZE
	.align		4
.L_75:
        /*00a8*/ 	.byte	0x03, 0x19
        /*00aa*/ 	.short	0x0038


	//----- nvinfo : EIATTR_PARAM_CBANK
	.align		4
        /*00ac*/ 	.byte	0x04, 0x0a
        /*00ae*/ 	.short	(.L_77 - .L_76)
	.align		4
.L_76:
        /*00b0*/ 	.word	index@(.nv.constant0._Z5altCUPN6thrust24THRUST_300001_SM_1000_NS7complexIfEES3_S3_S3_iS2_S2_)
        /*00b4*/ 	.short	0x0380
        /*00b6*/ 	.short	0x0038


	//----- nvinfo : EIATTR_SW_WAR
	.align		4
.L_77:
        /*00b8*/ 	.byte	0x04, 0x36
        /*00ba*/ 	.short	(.L_79 - .L_78)
.L_78:
        /*00bc*/ 	.word	0x00000008
.L_79:


//--------------------- .nv.callgraph             --------------------------
	.section	.nv.callgraph,"",@"SHT_CUDA_CALLGRAPH"
	.align	4
	.sectionentsize	8
	.align		4
        /*0000*/ 	.word	0x00000000
	.align		4
        /*0004*/ 	.word	0xffffffff
	.align		4
        /*0008*/ 	.word	0x00000000
	.align		4
        /*000c*/ 	.word	0xfffffffe
	.align		4
        /*0010*/ 	.word	0x00000000
	.align		4
        /*0014*/ 	.word	0xfffffffd
	.align		4
        /*0018*/ 	.word	0x00000000
	.align		4
        /*001c*/ 	.word	0xfffffffc


//--------------------- .nv.constant4             --------------------------
	.section	.nv.constant4,"a",@progbits
	.align	8
	.align		8
.nv.constant4:
        /*0000*/ 	.dword	_ZN28_INTERNAL_064521df_4_k_cu_dt4cuda3std3__45__cpo5beginE
	.align		8
        /*0008*/ 	.dword	_ZN28_INTERNAL_064521df_4_k_cu_dt4cuda3std3__45__cpo3endE
	.align		8
        /*0010*/ 	.dword	_ZN28_INTERNAL_064521df_4_k_cu_dt4cuda3std3__45__cpo6cbeginE
	.align		8
        /*0018*/ 	.dword	_ZN28_INTERNAL_064521df_4_k_cu_dt4cuda3std3__45__cpo4cendE
	.align		8
        /*0020*/ 	.dword	_ZN28_INTERNAL_064521df_4_k_cu_dt4cuda3std3__45__cpo6rbeginE
	.align		8
        /*0028*/ 	.dword	_ZN28_INTERNAL_064521df_4_k_cu_dt4cuda3std3__45__cpo4rendE
	.align		8
        /*0030*/ 	.dword	_ZN28_INTERNAL_064521df_4_k_cu_dt4cuda3std3__45__cpo7crbeginE
	.align		8
        /*0038*/ 	.dword	_ZN28_INTERNAL_064521df_4_k_cu_dt4cuda3std3__45__cpo5crendE
	.align		8
        /*0040*/ 	.dword	_ZN28_INTERNAL_064521df_4_k_cu_dt4cuda3std3__430_GLOBAL__N__064521df_4_k_cu_dt6ignoreE
	.align		8
        /*0048*/ 	.dword	_ZN28_INTERNAL_064521df_4_k_cu_dt4cuda3std3__419piecewise_constructE
	.align		8
        /*0050*/ 	.dword	_ZN28_INTERNAL_064521df_4_k_cu_dt4cuda3std3__48in_placeE
	.align		8
        /*0058*/ 	.dword	_ZN28_INTERNAL_064521df_4_k_cu_dt4cuda3std3__420unreachable_sentinelE
	.align		8
        /*0060*/ 	.dword	_ZN28_INTERNAL_064521df_4_k_cu_dt4cuda3std6ranges3__45__cpo4swapE
	.align		8
        /*0068*/ 	.dword	_ZN28_INTERNAL_064521df_4_k_cu_dt4cuda3std6ranges3__45__cpo9iter_moveE
	.align		8
        /*0070*/ 	.dword	_ZN28_INTERNAL_064521df_4_k_cu_dt4cuda3std6ranges3__45__cpo5beginE
	.align		8
        /*0078*/ 	.dword	_ZN28_INTERNAL_064521df_4_k_cu_dt4cuda3std6ranges3__45__cpo3endE
	.align		8
        /*0080*/ 	.dword	_ZN28_INTERNAL_064521df_4_k_cu_dt4cuda3std6ranges3__45__cpo6cbeginE
	.align		8
        /*0088*/ 	.dword	_ZN28_INTERNAL_064521df_4_k_cu_dt4cuda3std6ranges3__45__cpo4cendE
	.align		8
        /*0090*/ 	.dword	_ZN28_INTERNAL_064521df_4_k_cu_dt4cuda3std6ranges3__45__cpo7advanceE
	.align		8
        /*0098*/ 	.dword	_ZN28_INTERNAL_064521df_4_k_cu_dt4cuda3std6ranges3__45__cpo9iter_swapE
	.align		8
        /*00a0*/ 	.dword	_ZN28_INTERNAL_064521df_4_k_cu_dt4cuda3std6ranges3__45__cpo4nextE
	.align		8
        /*00a8*/ 	.dword	_ZN28_INTERNAL_064521df_4_k_cu_dt4cuda3std6ranges3__45__cpo4prevE
	.align		8
        /*00b0*/ 	.dword	_ZN28_INTERNAL_064521df_4_k_cu_dt4cuda3std6ranges3__45__cpo4dataE
	.align		8
        /*00b8*/ 	.dword	_ZN28_INTERNAL_064521df_4_k_cu_dt4cuda3std6ranges3__45__cpo5cdataE
	.align		8
        /*00c0*/ 	.dword	_ZN28_INTERNAL_064521df_4_k_cu_dt4cuda3std6ranges3__45__cpo4sizeE
	.align		8
        /*00c8*/ 	.dword	_ZN28_INTERNAL_064521df_4_k_cu_dt4cuda3std6ranges3__45__cpo5ssizeE
	.align		8
        /*00d0*/ 	.dword	_ZN28_INTERNAL_064521df_4_k_cu_dt4cuda3std6ranges3__45__cpo8distanceE
	.align		8
        /*00d8*/ 	.dword	_ZN28_INTERNAL_064521df_4_k_cu_dt6thrust24THRUST_300001_SM_1000_NS6system6detail10sequential3seqE


//--------------------- .text._Z11transposeCUPN6thrust24THRUST_300001_SM_1000_NS7complexIfEES3_i --------------------------
	.section	.text._Z11transposeCUPN6thrust24THRUST_300001_SM_1000_NS7complexIfEES3_i,"ax",@progbits
	.align	128
        .global         _Z11transposeCUPN6thrust24THRUST_300001_SM_1000_NS7complexIfEES3_i
        .type           _Z11transposeCUPN6thrust24THRUST_300001_SM_1000_NS7complexIfEES3_i,@function
        .size           _Z11transposeCUPN6thrust24THRUST_300001_SM_1000_NS7complexIfEES3_i,(.L_x_19 - _Z11transposeCUPN6thrust24THRUST_300001_SM_1000_NS7complexIfEES3_i)
        .other          _Z11transposeCUPN6thrust24THRUST_300001_SM_1000_NS7complexIfEES3_i,@"STO_CUDA_ENTRY STV_DEFAULT"
_Z11transposeCUPN6thrust24THRUST_300001_SM_1000_NS7complexIfEES3_i:
.text._Z11transposeCUPN6thrust24THRUST_300001_SM_1000_NS7complexIfEES3_i:
[----:B------:R-:W-:Y:S01]  /*0000*/  LDC R1, c[0x0][0x37c] ;  /* 0x0000df00ff017b82 */ /* 0x000fe20000000800 */
[----:B------:R-:W0:Y:S07]  /*0010*/  S2R R3, SR_TID.X ;  /* 0x0000000000037919 */ /* 0x000e2e0000002100 */
[----:B------:R-:W0:Y:S01]  /*0020*/  LDC R0, c[0x0][0x360] ;  /* 0x0000d800ff007b82 */ /* 0x000e220000000800 */
[----:B------:R-:W1:Y:S01]  /*0030*/  LDCU UR6, c[0x0][0x390] ;  /* 0x00007200ff0677ac */ /* 0x000e620008000800 */
[----:B------:R-:W2:Y:S06]  /*0040*/  S2R R2, SR_TID.Y ;  /* 0x0000000000027919 */ /* 0x000eac0000002200 */
[----:B------:R-:W0:Y:S08]  /*0050*/  S2UR UR4, SR_CTAID.X ;  /* 0x00000000000479c3 */ /* 0x000e300000002500 */
[----:B------:R-:W2:Y:S08]  /*0060*/  S2UR UR5, SR_CTAID.Y ;  /* 0x00000000000579c3 */ /* 0x000eb00000002600 */
[----:B------:R-:W2:Y:S01]  /*0070*/  LDC R7, c[0x0][0x364] ;  /* 0x0000d900ff077b82 */ /* 0x000ea20000000800 */
[----:B0-----:R-:W-:-:S02]  /*0080*/  IMAD R0, R0, UR4, R3 ;  /* 0x0000000400007c24 */ /* 0x001fc4000f8e0203 */
[----:B--2---:R-:W-:-:S05]  /*0090*/  IMAD R7, R7, UR5, R2 ;  /* 0x0000000507077c24 */ /* 0x004fca000f8e0202 */
[----:B------:R-:W-:-:S04]  /*00a0*/  VIMNMX R2, PT, PT, R0, R7, !PT ;  /* 0x0000000700027248 */ /* 0x000fc80007fe0100 */
[----:B-1----:R-:W-:-:S13]  /*00b0*/  ISETP.GE.AND P0, PT, R2, UR6, PT ;  /* 0x0000000602007c0c */ /* 0x002fda000bf06270 */
[----:B------:R-:W-:Y:S05]  /*00c0*/  @P0 EXIT ;  /* 0x000000000000094d */ /* 0x000fea0003800000 */
[----:B------:R-:W0:Y:S01]  /*00d0*/  LDC.64 R4, c[0x0][0x380] ;  /* 0x0000e000ff047b82 */ /* 0x000e220000000a00 */
[----:B------:R-:W1:Y:S01]  /*00e0*/  LDCU.64 UR4, c[0x0][0x358] ;  /* 0x00006b00ff0477ac */ /* 0x000e620008000a00 */
[----:B------:R-:W-:-:S04]  /*00f0*/  IMAD R3, R7, UR6, R0 ;  /* 0x0000000607037c24 */ /* 0x000fc8000f8e0200 */
[----:B0-----:R-:W-:Y:S02]  /*0100*/  IMAD.WIDE R4, R3, 0x8, R4 ;  /* 0x0000000803047825 */ /* 0x001fe400078e0204 */
[----:B------:R-:W0:Y:S04]  /*0110*/  LDC.64 R2, c[0x0][0x388] ;  /* 0x0000e200ff027b82 */ /* 0x000e280000000a00 */
[----:B-1----:R-:W2:Y:S01]  /*0120*/  LDG.E.64 R4, desc[UR4][R4.64] ;  /* 0x0000000404047981 */ /* 0x002ea2000c1e1b00 */
[----:B------:R-:W-:-:S04]  /*0130*/  IMAD R7, R0, UR6, R7 ;  /* 0x0000000600077c24 */ /* 0x000fc8000f8e0207 */
[----:B0-----:R-:W-:-:S05]  /*0140*/  IMAD.WIDE R2, R7, 0x8, R2 ;  /* 0x0000000807027825 */ /* 0x001fca00078e0202 */
[----:B--2---:R-:W-:Y:S01]  /*0150*/  STG.E.64 desc[UR4][R2.64], R4 ;  /* 0x0000000402007986 */ /* 0x004fe2000c101b04 */
[----:B------:R-:W-:Y:S05]  /*0160*/  EXIT ;  /* 0x000000000000794d */ /* 0x000fea0003800000 */
.L_x_0:
[----:B------:R-:W-:-:S00]  /*0170*/  BRA `(.L_x_0) ;  /* 0xfffffffc00fc7947 */ /* 0x000fc0000383ffff */
[----:B------:R-:W-:-:S00]  /*0180*/  NOP ;  /* 0x0000000000007918 */ /* 0x000fc00000000000 */
[----:B------:R-:W-:-:S00]  /*0190*/  NOP ;  /* 0x0000000000007918 */ /* 0x000fc00000000000 */
[----:B------:R-:W-:-:S00]  /*01a0*/  NOP ;  /* 0x0000000000007918 */ /* 0x000fc00000000000 */
[----:B------:R-:W-:-:S00]  /*01b0*/  NOP ;  /* 0x0000000000007918 */ /* 0x000fc00000000000 */
[----:B------:R-:W-:-:S00]  /*01c0*/  NOP ;  /* 0x0000000000007918 */ /* 0x000fc00000000000 */
[----:B------:R-:W-:-:S00]  /*01d0*/  NOP ;  /* 0x0000000000007918 */ /* 0x000fc00000000000 */
[----:B------:R-:W-:-:S00]  /*01e0*/  NOP ;  /* 0x0000000000007918 */ /* 0x000fc00000000000 */
[----:B------:R-:W-:-:S00]  /*01f0*/  NOP ;  /* 0x0000000000007918 */ /* 0x000fc00000000000 */
.L_x_19:


//--------------------- .text._Z5altCUPN6thrust24THRUST_300001_SM_1000_NS7complexIfEES3_S3_S3_iS2_S2_ --------------------------
	.section	.text._Z5altCUPN6thrust24THRUST_300001_SM_1000_NS7complexIfEES3_S3_S3_iS2_S2_,"ax",@progbits
	.align	128
        .global         _Z5altCUPN6thrust24THRUST_300001_SM_1000_NS7complexIfEES3_S3_S3_iS2_S2_
        .type           _Z5altCUPN6thrust24THRUST_300001_SM_1000_NS7complexIfEES3_S3_S3_iS2_S2_,@function
        .size           _Z5altCUPN6thrust24THRUST_300001_SM_1000_NS7complexIfEES3_S3_S3_iS2_S2_,(.L_x_18 - _Z5altCUPN6thrust24THRUST_300001_SM_1000_NS7complexIfEES3_S3_S3_iS2_S2_)
        .other          _Z5altCUPN6thrust24THRUST_300001_SM_1000_NS7complexIfEES3_S3_S3_iS2_S2_,@"STO_CUDA_ENTRY STV_DEFAULT"
_Z5altCUPN6thrust24THRUST_300001_SM_1000_NS7complexIfEES3_S3_S3_iS2_S2_:
.text._Z5altCUPN6thrust24THRUST_300001_SM_1000_NS7complexIfEES3_S3_S3_iS2_S2_:
[----:B------:R-:W-:Y:S01]  /*0000*/  LDC R1, c[0x0][0x37c] ;  /* 0x0000df00ff017b82 */ /* 0x000fe20000000800 */
[----:B------:R-:W0:Y:S07]  /*0010*/  S2R R3, SR_TID.X ;  /* 0x0000000000037919 */ /* 0x000e2e0000002100 */
[----:B------:R-:W0:Y:S01]  /*0020*/  S2UR UR4, SR_CTAID.X ;  /* 0x00000000000479c3 */ /* 0x000e220000002500 */
[----:B------:R-:W1:Y:S07]  /*0030*/  LDCU.64 UR6, c[0x0][0x390] ;  /* 0x00007200ff0677ac */ /* 0x000e6e0008000a00 */
[----:B------:R-:W0:Y:S08]  /*0040*/  LDC R2, c[0x0][0x360] ;  /* 0x0000d800ff027b82 */ /* 0x000e300000000800 */
[----:B------:R-:W2:Y:S01]  /*0050*/  LDC R13, c[0x0][0x3a0] ;  /* 0x0000e800ff0d7b82 */ /* 0x000ea20000000800 */
[----:B0-----:R-:W-:Y:S01]  /*0060*/  IMAD R2, R2, UR4, R3 ;  /* 0x0000000402027c24 */ /* 0x001fe2000f8e0203 */
[----:B--2---:R-:W-:-:S04]  /*0070*/  IADD3 R3, PT, PT, R13, -0x1, RZ ;  /* 0xffffffff0d037810 */ /* 0x004fc80007ffe0ff */
[----:B------:R-:W-:-:S04]  /*0080*/  ISETP.GE.AND P0, PT, R2, R3, PT ;  /* 0x000000030200720c */ /* 0x000fc80003f06270 */
[----:B------:R-:W-:-:S13]  /*0090*/  ISETP.LT.OR P0, PT, R2, 0x1, P0 ;  /* 0x000000010200780c */ /* 0x000fda0000701670 */
[----:B-1----:R-:W-:Y:S05]  /*00a0*/  @P0 EXIT ;  /* 0x000000000000094d */ /* 0x002fea0003800000 */
[----:B------:R-:W0:Y:S01]  /*00b0*/  LDC.64 R10, c[0x0][0x380] ;  /* 0x0000e000ff0a7b82 */ /* 0x000e220000000a00 */
[----:B------:R-:W1:Y:S01]  /*00c0*/  LDCU.64 UR4, c[0x0][0x358] ;  /* 0x00006b00ff0477ac */ /* 0x000e620008000a00 */
[----:B------:R-:W-:-:S05]  /*00d0*/  IMAD R3, R2, R13, RZ ;  /* 0x0000000d02037224 */ /* 0x000fca00078e02ff */
[C---:B------:R-:W-:Y:S01]  /*00e0*/  IADD3 R4, PT, PT, R3.reuse, -R13, RZ ;  /* 0x8000000d03047210 */ /* 0x040fe20007ffe0ff */
[----:B------:R-:W2:Y:S08]  /*00f0*/  LDC.64 R20, c[0x0][0x3a8] ;  /* 0x0000ea00ff147b82 */ /* 0x000eb00000000a00 */
[----:B------:R-:W3:Y:S01]  /*0100*/  LDC.64 R18, c[0x0][0x388] ;  /* 0x0000e200ff127b82 */ /* 0x000ee20000000a00 */
[----:B0-----:R-:W-:-:S07]  /*0110*/  IMAD.WIDE R16, R3, 0x8, R10 ;  /* 0x0000000803107825 */ /* 0x001fce00078e020a */
[----:B------:R-:W0:Y:S01]  /*0120*/  LDC.64 R6, c[0x0][0x398] ;  /* 0x0000e600ff067b82 */ /* 0x000e220000000a00 */
[----:B------:R-:W-:Y:S01]  /*0130*/  IMAD.WIDE R10, R4, 0x8, R10 ;  /* 0x00000008040a7825 */ /* 0x000fe200078e020a */
[----:B-1----:R-:W4:Y:S03]  /*0140*/  LDG.E.64 R8, desc[UR4][R16.64] ;  /* 0x0000000410087981 */ /* 0x002f26000c1e1b00 */
[----:B------:R-:W-:Y:S02]  /*0150*/  IMAD.WIDE R12, R13, 0x8, R16 ;  /* 0x000000080d0c7825 */ /* 0x000fe400078e0210 */
[----:B------:R-:W5:Y:S04]  /*0160*/  LDG.E.64 R10, desc[UR4][R10.64] ;  /* 0x000000040a0a7981 */ /* 0x000f68000c1e1b00 */
[----:B------:R-:W5:Y:S01]  /*0170*/  LDG.E.64 R12, desc[UR4][R12.64] ;  /* 0x000000040c0c7981 */ /* 0x000f62000c1e1b00 */
[C---:B--2---:R-:W-:Y:S01]  /*0180*/  FMUL R26, R20.reuse, 0.5 ;  /* 0x3f000000141a7820 */ /* 0x044fe20000400000 */
[----:B------:R-:W-:Y:S01]  /*0190*/  FMUL R5, R21, 0.5 ;  /* 0x3f00000015057820 */ /* 0x000fe20000400000 */
[----:B------:R-:W-:Y:S01]  /*01a0*/  FADD R15, -R20, 1 ;  /* 0x3f800000140f7421 */ /* 0x000fe20000000100 */
[----:B---3--:R-:W-:-:S04]  /*01b0*/  IMAD.WIDE R18, R3, 0x8, R18 ;  /* 0x0000000803127825 */ /* 0x008fc800078e0212 */
[----:B-----5:R-:W-:Y:S01]  /*01c0*/  FADD R0, R11, R13 ;  /* 0x0000000d0b007221 */ /* 0x020fe20000000000 */
[----:B------:R-:W-:Y:S01]  /*01d0*/  FADD R14, R10, R12 ;  /* 0x0000000c0a0e7221 */ /* 0x000fe20000000000 */
[-C--:B----4-:R-:W-:Y:S02]  /*01e0*/  FMUL R10, R8, R21.reuse ;  /* 0x00000015080a7220 */ /* 0x090fe40000400000 */
[CC--:B------:R-:W-:Y:S01]  /*01f0*/  FMUL R20, R26.reuse, R0.reuse ;  /* 0x000000001a147220 */ /* 0x0c0fe20000400000 */
[----:B------:R-:W-:Y:S01]  /*0200*/  FMUL R11, R5, R0 ;  /* 0x00000000050b7220 */ /* 0x000fe20000400000 */
[----:B------:R-:W-:Y:S02]  /*0210*/  FMUL R0, R9, R21 ;  /* 0x0000001509007220 */ /* 0x000fe40000400000 */
[-C--:B------:R-:W-:Y:S01]  /*0220*/  FFMA R20, R5, R14.reuse, R20 ;  /* 0x0000000e05147223 */ /* 0x080fe20000000014 */
[----:B------:R-:W-:Y:S01]  /*0230*/  FFMA R5, R26, R14, -R11 ;  /* 0x0000000e1a057223 */ /* 0x000fe2000000080b */
[C---:B------:R-:W-:Y:S01]  /*0240*/  FFMA R0, R15.reuse, R8, R0 ;  /* 0x000000080f007223 */ /* 0x040fe20000000000 */
[----:B------:R-:W-:Y:S01]  /*0250*/  FFMA R11, R15, R9, -R10 ;  /* 0x000000090f0b7223 */ /* 0x000fe2000000080a */
[----:B0-----:R-:W-:-:S04]  /*0260*/  IMAD.WIDE R12, R3, 0x8, R6 ;  /* 0x00000008030c7825 */ /* 0x001fc800078e0206 */
[----:B------:R-:W-:Y:S01]  /*0270*/  FADD R10, R0, R5 ;  /* 0x00000005000a7221 */ /* 0x000fe20000000000 */
[----:B------:R-:W-:Y:S01]  /*0280*/  FADD R11, R11, R20 ;  /* 0x000000140b0b7221 */ /* 0x000fe20000000000 */
[----:B------:R-:W0:Y:S04]  /*0290*/  LDC.64 R6, c[0x0][0x3b0] ;  /* 0x0000ec00ff067b82 */ /* 0x000e280000000a00 */
[----:B------:R1:W-:Y:S04]  /*02a0*/  STG.E.64 desc[UR4][R18.64], R10 ;  /* 0x0000000a12007986 */ /* 0x0003e8000c101b04 */
[----:B------:R-:W2:Y:S01]  /*02b0*/  LDG.E.64 R12, desc[UR4][R12.64] ;  /* 0x000000040c0c7981 */ /* 0x000ea2000c1e1b00 */
[----:B0-----:R-:W-:-:S05]  /*02c0*/  FADD R0, |R6|, |R7| ;  /* 0x4000000706007221 */ /* 0x001fca0000000200 */
[----:B------:R-:W-:-:S04]  /*02d0*/  IADD3 R5, PT, PT, R0, 0x1800000, RZ ;  /* 0x0180000000057810 */ /* 0x000fc80007ffe0ff */
[----:B------:R-:W-:-:S04]  /*02e0*/  LOP3.LUT R5, R5, 0x7f800000, RZ, 0xc0, !PT ;  /* 0x7f80000005057812 */ /* 0x000fc800078ec0ff */
[----:B------:R-:W-:Y:S01]  /*02f0*/  ISETP.GT.U32.AND P0, PT, R5, 0x1ffffff, PT ;  /* 0x01ffffff0500780c */ /* 0x000fe20003f04070 */
[----:B--2---:R-:W-:Y:S01]  /*0300*/  FADD R7, R10, R12 ;  /* 0x0000000c0a077221 */ /* 0x004fe20000000000 */
[----:B------:R-:W-:-:S11]  /*0310*/  FADD R8, R11, R13 ;  /* 0x0000000d0b087221 */ /* 0x000fd60000000000 */
[----:B-1----:R-:W-:Y:S05]  /*0320*/  @P0 BRA `(.L_x_1) ;  /* 0x00000000000c0947 */ /* 0x002fea0003800000 */
[----:B------:R-:W-:-:S07]  /*0330*/  MOV R24, 0x350 ;  /* 0x0000035000187802 */ /* 0x000fce0000000f00 */
[----:B------:R-:W-:Y:S05]  /*0340*/  CALL.REL.NOINC `($__internal_0_$__cuda_sm20_rcp_rn_f32_slowpath) ;  /* 0x00000010002c7944 */ /* 0x000fea0003c00000 */
[----:B------:R-:W-:Y:S05]  /*0350*/  BRA `(.L_x_2) ;  /* 0x0000000000107947 */ /* 0x000fea0003800000 */
.L_x_1:
[----:B------:R-:W0:Y:S02]  /*0360*/  MUFU.RCP R31, R0 ;  /* 0x00000000001f7308 */ /* 0x000e240000001000 */
[----:B0-----:R-:W-:-:S04]  /*0370*/  FFMA R5, R0, R31, -1 ;  /* 0xbf80000000057423 */ /* 0x001fc8000000001f */
[----:B------:R-:W-:-:S04]  /*0380*/  FADD.FTZ R6, -R5, -RZ ;  /* 0x800000ff05067221 */ /* 0x000fc80000010100 */
[----:B------:R-:W-:-:S07]  /*0390*/  FFMA R31, R31, R6, R31 ;  /* 0x000000061f1f7223 */ /* 0x000fce000000001f */
.L_x_2:
[----:B------:R-:W0:Y:S01]  /*03a0*/  LDCU.64 UR8, c[0x0][0x3b0] ;  /* 0x00007600ff0877ac */ /* 0x000e220008000a00 */
[-C--:B------:R-:W-:Y:S01]  /*03b0*/  FMUL R7, R7, R31.reuse ;  /* 0x0000001f07077220 */ /* 0x080fe20000400000 */
[----:B------:R-:W-:Y:S01]  /*03c0*/  FMUL R8, R8, R31 ;  /* 0x0000001f08087220 */ /* 0x000fe20000400000 */
[C---:B0-----:R-:W-:Y:S01]  /*03d0*/  FMUL R5, R31.reuse, UR9 ;  /* 0x000000091f057c20 */ /* 0x041fe20008400000 */
[----:B------:R-:W-:-:S03]  /*03e0*/  FMUL R6, R31, UR8 ;  /* 0x000000081f067c20 */ /* 0x000fc60008400000 */
[----:B------:R-:W-:-:S04]  /*03f0*/  FMUL R9, R5, R5 ;  /* 0x0000000505097220 */ /* 0x000fc80000400000 */
[----:B------:R-:W-:-:S05]  /*0400*/  FFMA R10, R6, R6, R9 ;  /* 0x00000006060a7223 */ /* 0x000fca0000000009 */
[----:B------:R-:W-:-:S04]  /*0410*/  IADD3 R0, PT, PT, R10, 0x1800000, RZ ;  /* 0x018000000a007810 */ /* 0x000fc80007ffe0ff */
[----:B------:R-:W-:-:S04]  /*0420*/  LOP3.LUT R0, R0, 0x7f800000, RZ, 0xc0, !PT ;  /* 0x7f80000000007812 */ /* 0x000fc800078ec0ff */
[----:B------:R-:W-:-:S13]  /*0430*/  ISETP.GT.U32.AND P0, PT, R0, 0x1ffffff, PT ;  /* 0x01ffffff0000780c */ /* 0x000fda0003f04070 */
[----:B------:R-:W-:Y:S05]  /*0440*/  @P0 BRA `(.L_x_3) ;  /* 0x0000000000100947 */ /* 0x000fea0003800000 */
[----:B------:R-:W-:Y:S02]  /*0450*/  MOV R0, R10 ;  /* 0x0000000a00007202 */ /* 0x000fe40000000f00 */
[----:B------:R-:W-:-:S07]  /*0460*/  MOV R24, 0x480 ;  /* 0x0000048000187802 */ /* 0x000fce0000000f00 */
[----:B------:R-:W-:Y:S05]  /*0470*/  CALL.REL.NOINC `($__internal_0_$__cuda_sm20_rcp_rn_f32_slowpath) ;  /* 0x0000000c00e07944 */ /* 0x000fea0003c00000 */
[----:B------:R-:W-:Y:S05]  /*0480*/  BRA `(.L_x_4) ;  /* 0x0000000000107947 */ /* 0x000fea0003800000 */
.L_x_3:
[----:B------:R-:W0:Y:S02]  /*0490*/  MUFU.RCP R31, R10 ;  /* 0x0000000a001f7308 */ /* 0x000e240000001000 */
[----:B0-----:R-:W-:-:S04]  /*04a0*/  FFMA R0, R10, R31, -1 ;  /* 0xbf8000000a007423 */ /* 0x001fc8000000001f */
[----:B------:R-:W-:-:S04]  /*04b0*/  FADD.FTZ R0, -R0, -RZ ;  /* 0x800000ff00007221 */ /* 0x000fc80000010100 */
[----:B------:R-:W-:-:S07]  /*04c0*/  FFMA R31, R31, R0, R31 ;  /* 0x000000001f1f7223 */ /* 0x000fce000000001f */
.L_x_4:
[----:B------:R-:W0:Y:S01]  /*04d0*/  LDC R21, c[0x0][0x3a0] ;  /* 0x0000e800ff157b82 */ /* 0x000e220000000800 */
[-C--:B------:R-:W-:Y:S01]  /*04e0*/  FMUL R0, R8, R5.reuse ;  /* 0x0000000508007220 */ /* 0x080fe20000400000 */
[----:B------:R-:W-:-:S03]  /*04f0*/  FMUL R5, R7, R5 ;  /* 0x0000000507057220 */ /* 0x000fc60000400000 */
[-C--:B------:R-:W-:Y:S01]  /*0500*/  FFMA R0, R7, R6.reuse, R0 ;  /* 0x0000000607007223 */ /* 0x080fe20000000000 */
[----:B------:R-:W-:-:S03]  /*0510*/  FFMA R6, R8, R6, -R5 ;  /* 0x0000000608067223 */ /* 0x000fc60000000805 */
[-C--:B------:R-:W-:Y:S01]  /*0520*/  FMUL R30, R0, R31.reuse ;  /* 0x0000001f001e7220 */ /* 0x080fe20000400000 */
[----:B------:R-:W-:-:S05]  /*0530*/  FMUL R31, R6, R31 ;  /* 0x0000001f061f7220 */ /* 0x000fca0000400000 */
[----:B------:R1:W-:Y:S01]  /*0540*/  STG.E.64 desc[UR4][R18.64], R30 ;  /* 0x0000001e12007986 */ /* 0x0003e2000c101b04 */
[----:B0-----:R-:W-:-:S13]  /*0550*/  ISETP.GE.AND P0, PT, R21, 0x3, PT ;  /* 0x000000031500780c */ /* 0x001fda0003f06270 */
[----:B-1----:R-:W-:Y:S05]  /*0560*/  @!P0 BRA `(.L_x_5) ;  /* 0x0000000400e88947 */ /* 0x002fea0003800000 */
[----:B------:R-:W0:Y:S01]  /*0570*/  LDC.64 R10, c[0x0][0x380] ;  /* 0x0000e000ff0a7b82 */ /* 0x000e220000000a00 */
[----:B------:R-:W-:Y:S01]  /*0580*/  IMAD R2, R2, R21, R21 ;  /* 0x0000001502027224 */ /* 0x000fe200078e0215 */
[----:B------:R-:W-:Y:S01]  /*0590*/  IADD3 R25, PT, PT, R3, 0x1, RZ ;  /* 0x0000000103197810 */ /* 0x000fe20007ffe0ff */
[----:B------:R-:W1:Y:S03]  /*05a0*/  LDCU.64 UR8, c[0x0][0x3b0] ;  /* 0x00007600ff0877ac */ /* 0x000e660008000a00 */
[----:B------:R-:W-:Y:S02]  /*05b0*/  IADD3 R3, PT, PT, R2, 0x1, RZ ;  /* 0x0000000102037810 */ /* 0x000fe40007ffe0ff */
[----:B------:R-:W2:Y:S08]  /*05c0*/  LDC.64 R8, c[0x0][0x398] ;  /* 0x0000e600ff087b82 */ /* 0x000eb00000000a00 */
[----:B------:R-:W3:Y:S01]  /*05d0*/  LDC.64 R6, c[0x0][0x388] ;  /* 0x0000e200ff067b82 */ /* 0x000ee20000000a00 */
[----:B0-----:R-:W-:-:S04]  /*05e0*/  IMAD.WIDE R22, R4, 0x8, R10 ;  /* 0x0000000804167825 */ /* 0x001fc800078e020a */
[----:B------:R-:W-:Y:S01]  /*05f0*/  IMAD.WIDE.U32 R12, R25, 0x8, R10 ;  /* 0x00000008190c7825 */ /* 0x000fe200078e000a */
[----:B------:R-:W-:-:S03]  /*0600*/  IADD3 R14, P0, PT, R22, 0x8, RZ ;  /* 0x00000008160e7810 */ /* 0x000fc60007f1e0ff */
[----:B------:R-:W-:Y:S01]  /*0610*/  IMAD.WIDE.U32 R2, R3, 0x8, R10 ;  /* 0x0000000803027825 */ /* 0x000fe200078e000a */
[----:B------:R-:W-:-:S03]  /*0620*/  IADD3.X R11, PT, PT, RZ, R23, RZ, P0, !PT ;  /* 0x00000017ff0b7210 */ /* 0x000fc600007fe4ff */
[C---:B--2---:R-:W-:Y:S01]  /*0630*/  IMAD.WIDE.U32 R4, R25.reuse, 0x8, R8 ;  /* 0x0000000819047825 */ /* 0x044fe200078e0008 */
[----:B------:R-:W-:Y:S02]  /*0640*/  MOV R10, R2 ;  /* 0x00000002000a7202 */ /* 0x000fe40000000f00 */
[----:B------:R-:W-:Y:S01]  /*0650*/  MOV R9, R3 ;  /* 0x0000000300097202 */ /* 0x000fe20000000f00 */
[----:B---3--:R-:W-:Y:S01]  /*0660*/  IMAD.WIDE.U32 R22, R25, 0x8, R6 ;  /* 0x0000000819167825 */ /* 0x008fe200078e0006 */
[----:B------:R-:W-:Y:S02]  /*0670*/  MOV R8, R4 ;  /* 0x0000000400087202 */ /* 0x000fe40000000f00 */
[----:B------:R-:W-:Y:S02]  /*0680*/  MOV R7, R5 ;  /* 0x0000000500077202 */ /* 0x000fe40000000f00 */
[----:B------:R-:W-:Y:S02]  /*0690*/  MOV R6, R22 ;  /* 0x0000001600067202 */ /* 0x000fe40000000f00 */
[----:B------:R-:W-:-:S02]  /*06a0*/  MOV R5, R23 ;  /* 0x0000001700057202 */ /* 0x000fc40000000f00 */
[----:B------:R-:W-:Y:S02]  /*06b0*/  IADD3 R4, PT, PT, -R21, RZ, RZ ;  /* 0x000000ff15047210 */ /* 0x000fe40007ffe1ff */
[----:B------:R-:W-:Y:S02]  /*06c0*/  MOV R2, R18 ;  /* 0x0000001200027202 */ /* 0x000fe40000000f00 */
[----:B-1----:R-:W-:-:S07]  /*06d0*/  MOV R3, R19 ;  /* 0x0000001300037202 */ /* 0x002fce0000000f00 */
.L_x_10:
[----:B------:R-:W-:Y:S01]  /*06e0*/  MOV R20, R14 ;  /* 0x0000000e00147202 */ /* 0x000fe20000000f00 */
[----:B------:R-:W2:Y:S01]  /*06f0*/  LDG.E.64 R24, desc[UR4][R12.64] ;  /* 0x000000040c187981 */ /* 0x000ea2000c1e1b00 */
[----:B------:R-:W-:Y:S01]  /*0700*/  MOV R21, R11 ;  /* 0x0000000b00157202 */ /* 0x000fe20000000f00 */
[----:B------:R-:W2:Y:S01]  /*0710*/  LDC R28, c[0x0][0x3ac] ;  /* 0x0000eb00ff1c7b82 */ /* 0x000ea20000000800 */
[----:B------:R-:W-:Y:S02]  /*0720*/  MOV R22, R10 ;  /* 0x0000000a00167202 */ /* 0x000fe40000000f00 */
[----:B------:R-:W-:Y:S02]  /*0730*/  MOV R23, R9 ;  /* 0x0000000900177202 */ /* 0x000fe40000000f00 */
[----:B------:R-:W3:Y:S04]  /*0740*/  LDG.E.64 R20, desc[UR4][R20.64] ;  /* 0x0000000414147981 */ /* 0x000ee8000c1e1b00 */
[----:B------:R-:W3:Y:S01]  /*0750*/  LDG.E.64 R22, desc[UR4][R22.64] ;  /* 0x0000000416167981 */ /* 0x000ee2000c1e1b00 */
[----:B--2---:R-:W-:-:S04]  /*0760*/  FMUL R0, R25, R28 ;  /* 0x0000001c19007220 */ /* 0x004fc80000400000 */
[----:B------:R-:W-:Y:S01]  /*0770*/  FFMA R27, R15, R24, R0 ;  /* 0x000000180f1b7223 */ /* 0x000fe20000000000 */
[----:B------:R-:W-:Y:S01]  /*0780*/  FMUL R0, R28, 0.5 ;  /* 0x3f0000001c007820 */ /* 0x000fe20000400000 */
[----:B---3--:R-:W-:Y:S01]  /*0790*/  FADD R31, R21, R23 ;  /* 0x00000017151f7221 */ /* 0x008fe20000000000 */
[----:B------:R-:W-:Y:S02]  /*07a0*/  FADD R29, R20, R22 ;  /* 0x00000016141d7221 */ /* 0x000fe40000000000 */
[----:B------:R-:W2:Y:S01]  /*07b0*/  LDG.E.64 R22, desc[UR4][R2.64] ;  /* 0x0000000402167981 */ /* 0x000ea2000c1e1b00 */
[----:B------:R-:W-:-:S04]  /*07c0*/  FMUL R21, R0, R31 ;  /* 0x0000001f00157220 */ /* 0x000fc80000400000 */
[----:B------:R-:W-:Y:S01]  /*07d0*/  FFMA R20, R26, R29, -R21 ;  /* 0x0000001d1a147223 */ /* 0x000fe20000000815 */
[----:B------:R-:W-:-:S03]  /*07e0*/  MOV R21, R7 ;  /* 0x0000000700157202 */ /* 0x000fc60000000f00 */
[----:B------:R-:W-:Y:S01]  /*07f0*/  FADD R27, R27, R20 ;  /* 0x000000141b1b7221 */ /* 0x000fe20000000000 */
[----:B------:R-:W-:-:S06]  /*0800*/  MOV R20, R8 ;  /* 0x0000000800147202 */ /* 0x000fcc0000000f00 */
[----:B------:R-:W3:Y:S01]  /*0810*/  LDG.E.64 R20, desc[UR4][R20.64] ;  /* 0x0000000414147981 */ /* 0x000ee2000c1e1b00 */
[----:B------:R-:W-:Y:S01]  /*0820*/  FMUL R24, R24, R28 ;  /* 0x0000001c18187220 */ /* 0x000fe20000400000 */
[----:B------:R-:W-:-:S03]  /*0830*/  FMUL R31, R26, R31 ;  /* 0x0000001f1a1f7220 */ /* 0x000fc60000400000 */
[----:B------:R-:W-:Y:S01]  /*0840*/  FFMA R24, R15, R25, -R24 ;  /* 0x000000190f187223 */ /* 0x000fe20000000818 */
[----:B------:R-:W-:-:S04]  /*0850*/  FFMA R31, R0, R29, R31 ;  /* 0x0000001d001f7223 */ /* 0x000fc8000000001f */
[----:B------:R-:W-:Y:S01]  /*0860*/  FADD R24, R24, R31 ;  /* 0x0000001f18187221 */ /* 0x000fe20000000000 */
[----:B--2---:R-:W-:-:S03]  /*0870*/  FMUL R25, R0, R23 ;  /* 0x0000001700197220 */ /* 0x004fc60000400000 */
[----:B---3--:R-:W-:Y:S01]  /*0880*/  FADD R28, R21, R24 ;  /* 0x00000018151c7221 */ /* 0x008fe20000000000 */
[-C--:B------:R-:W-:Y:S01]  /*0890*/  FMUL R24, R0, R22.reuse ;  /* 0x0000001600187220 */ /* 0x080fe20000400000 */
[C---:B------:R-:W-:Y:S01]  /*08a0*/  FFMA R22, R26.reuse, R22, -R25 ;  /* 0x000000161a167223 */ /* 0x040fe20000000819 */
[----:B------:R-:W-:Y:S02]  /*08b0*/  MOV R25, UR7 ;  /* 0x0000000700197c02 */ /* 0x000fe40008000f00 */
[----:B------:R-:W-:Y:S01]  /*08c0*/  FFMA R23, R26, R23, R24 ;  /* 0x000000171a177223 */ /* 0x000fe20000000018 */
[----:B------:R-:W-:Y:S01]  /*08d0*/  MOV R24, UR6 ;  /* 0x0000000600187c02 */ /* 0x000fe20008000f00 */
[----:B------:R-:W-:-:S04]  /*08e0*/  FADD R27, R20, R27 ;  /* 0x0000001b141b7221 */ /* 0x000fc80000000000 */
[----:B------:R-:W2:Y:S01]  /*08f0*/  LDG.E.64 R20, desc[UR4][R24.64] ;  /* 0x0000000418147981 */ /* 0x000ea2000c1e1b00 */
[----:B------:R-:W-:Y:S01]  /*0900*/  FADD R22, R27, R22 ;  /* 0x000000161b167221 */ /* 0x000fe20000000000 */
[----:B------:R-:W-:Y:S01]  /*0910*/  FADD R23, R28, R23 ;  /* 0x000000171c177221 */ /* 0x000fe20000000000 */
[C---:B--2---:R-:W-:Y:S01]  /*0920*/  FMUL R27, R0.reuse, R21 ;  /* 0x00000015001b7220 */ /* 0x044fe20000400000 */
[----:B------:R-:W-:-:S03]  /*0930*/  FMUL R0, R0, R20 ;  /* 0x0000001400007220 */ /* 0x000fc60000400000 */
[C---:B------:R-:W-:Y:S01]  /*0940*/  FFMA R27, R26.reuse, R20, -R27 ;  /* 0x000000141a1b7223 */ /* 0x040fe2000000081b */
[----:B------:R-:W-:-:S03]  /*0950*/  FFMA R0, R26, R21, R0 ;  /* 0x000000151a007223 */ /* 0x000fc60000000000 */
[----:B------:R-:W-:Y:S01]  /*0960*/  FADD R27, R27, UR8 ;  /* 0x000000081b1b7e21 */ /* 0x000fe20008000000 */
[----:B------:R-:W-:-:S04]  /*0970*/  FADD R32, R0, UR9 ;  /* 0x0000000900207e21 */ /* 0x000fc80008000000 */
[----:B------:R-:W-:-:S05]  /*0980*/  FADD R20, |R27|, |R32| ;  /* 0x400000201b147221 */ /* 0x000fca0000000200 */
        /* <DEDUP_REMOVED lines=8> */
.L_x_6:
[----:B------:R-:W0:Y:S02]  /*0a10*/  MUFU.RCP R31, R20 ;  /* 0x00000014001f7308 */ /* 0x000e240000001000 */
[----:B0-----:R-:W-:-:S04]  /*0a20*/  FFMA R0, R20, R31, -1 ;  /* 0xbf80000014007423 */ /* 0x001fc8000000001f */
[----:B------:R-:W-:-:S04]  /*0a30*/  FADD.FTZ R0, -R0, -RZ ;  /* 0x800000ff00007221 */ /* 0x000fc80000010100 */
[----:B------:R-:W-:-:S07]  /*0a40*/  FFMA R31, R31, R0, R31 ;  /* 0x000000001f1f7223 */ /* 0x000fce000000001f */
.L_x_7:
[-C--:B------:R-:W-:Y:S01]  /*0a50*/  FMUL R25, R32, R31.reuse ;  /* 0x0000001f20197220 */ /* 0x080fe20000400000 */
[-C--:B------:R-:W-:Y:S01]  /*0a60*/  FMUL R27, R27, R31.reuse ;  /* 0x0000001f1b1b7220 */ /* 0x080fe20000400000 */
[-C--:B------:R-:W-:Y:S01]  /*0a70*/  FMUL R22, R22, R31.reuse ;  /* 0x0000001f16167220 */ /* 0x080fe20000400000 */
[----:B------:R-:W-:Y:S01]  /*0a80*/  FMUL R32, R23, R31 ;  /* 0x0000001f17207220 */ /* 0x000fe20000400000 */
        /* <DEDUP_REMOVED lines=10> */
.L_x_8:
[----:B------:R-:W0:Y:S02]  /*0b30*/  MUFU.RCP R31, R20 ;  /* 0x00000014001f7308 */ /* 0x000e240000001000 */
[----:B0-----:R-:W-:-:S04]  /*0b40*/  FFMA R0, R20, R31, -1 ;  /* 0xbf80000014007423 */ /* 0x001fc8000000001f */
[----:B------:R-:W-:-:S04]  /*0b50*/  FADD.FTZ R0, -R0, -RZ ;  /* 0x800000ff00007221 */ /* 0x000fc80000010100 */
[----:B------:R-:W-:-:S07]  /*0b60*/  FFMA R31, R31, R0, R31 ;  /* 0x000000001f1f7223 */ /* 0x000fce000000001f */
.L_x_9:
[-C--:B------:R-:W-:Y:S01]  /*0b70*/  FMUL R21, R32, R25.reuse ;  /* 0x0000001920157220 */ /* 0x080fe20000400000 */
[C---:B------:R-:W-:Y:S01]  /*0b80*/  FMUL R25, R22.reuse, R25 ;  /* 0x0000001916197220 */ /* 0x040fe20000400000 */
[----:B------:R-:W-:Y:S01]  /*0b90*/  MOV R23, R5 ;  /* 0x0000000500177202 */ /* 0x000fe20000000f00 */
[----:B------:R-:W-:Y:S01]  /*0ba0*/  UIADD3 UR6, UP0, UPT, UR6, 0x8, URZ ;  /* 0x0000000806067890 */ /* 0x000fe2000ff1e0ff */
[-C--:B------:R-:W-:Y:S01]  /*0bb0*/  FFMA R20, R22, R27.reuse, R21 ;  /* 0x0000001b16147223 */ /* 0x080fe20000000015 */
[----:B------:R-:W-:Y:S01]  /*0bc0*/  FFMA R32, R32, R27, -R25 ;  /* 0x0000001b20207223 */ /* 0x000fe20000000819 */
[----:B------:R-:W-:Y:S01]  /*0bd0*/  MOV R22, R6 ;  /* 0x0000000600167202 */ /* 0x000fe20000000f00 */
[----:B------:R-:W-:Y:S01]  /*0be0*/  UIADD3.X UR7, UPT, UPT, URZ, UR7, URZ, UP0, !UPT ;  /* 0x00000007ff077290 */ /* 0x000fe200087fe4ff */
[-C--:B------:R-:W-:Y:S01]  /*0bf0*/  FMUL R20, R20, R31.reuse ;  /* 0x0000001f14147220 */ /* 0x080fe20000400000 */
[----:B------:R-:W-:Y:S01]  /*0c00*/  FMUL R21, R32, R31 ;  /* 0x0000001f20157220 */ /* 0x000fe20000400000 */
[----:B------:R-:W-:-:S02]  /*0c10*/  IADD3 R2, P4, PT, R2, 0x8, RZ ;  /* 0x0000000802027810 */ /* 0x000fc40007f9e0ff */
[----:B------:R-:W-:Y:S02]  /*0c20*/  IADD3 R4, PT, PT, R4, 0x1, RZ ;  /* 0x0000000104047810 */ /* 0x000fe40007ffe0ff */
[----:B------:R0:W-:Y:S01]  /*0c30*/  STG.E.64 desc[UR4][R22.64], R20 ;  /* 0x0000001416007986 */ /* 0x0001e2000c101b04 */
[----:B------:R-:W-:Y:S02]  /*0c40*/  IADD3.X R3, PT, PT, RZ, R3, RZ, P4, !PT ;  /* 0x00000003ff037210 */ /* 0x000fe400027fe4ff */
[----:B------:R-:W-:Y:S02]  /*0c50*/  ISETP.NE.AND P4, PT, R4, -0x2, PT ;  /* 0xfffffffe0400780c */ /* 0x000fe40003f85270 */
[----:B------:R-:W-:Y:S02]  /*0c60*/  IADD3 R14, P0, PT, R14, 0x8, RZ ;  /* 0x000000080e0e7810 */ /* 0x000fe40007f1e0ff */
[----:B------:R-:W-:Y:S02]  /*0c70*/  IADD3 R10, P3, PT, R10, 0x8, RZ ;  /* 0x000000080a0a7810 */ /* 0x000fe40007f7e0ff */
[----:B------:R-:W-:-:S02]  /*0c80*/  IADD3 R8, P2, PT, R8, 0x8, RZ ;  /* 0x0000000808087810 */ /* 0x000fc40007f5e0ff */
[----:B------:R-:W-:Y:S02]  /*0c90*/  IADD3 R12, P1, PT, R12, 0x8, RZ ;  /* 0x000000080c0c7810 */ /* 0x000fe40007f3e0ff */
[----:B------:R-:W-:Y:S02]  /*0ca0*/  IADD3 R6, P5, PT, R6, 0x8, RZ ;  /* 0x0000000806067810 */ /* 0x000fe40007fbe0ff */
[----:B------:R-:W-:Y:S02]  /*0cb0*/  IADD3.X R11, PT, PT, RZ, R11, RZ, P0, !PT ;  /* 0x0000000bff0b7210 */ /* 0x000fe400007fe4ff */
[----:B------:R-:W-:Y:S02]  /*0cc0*/  IADD3.X R9, PT, PT, RZ, R9, RZ, P3, !PT ;  /* 0x00000009ff097210 */ /* 0x000fe40001ffe4ff */
[----:B------:R-:W-:Y:S02]  /*0cd0*/  IADD3.X R7, PT, PT, RZ, R7, RZ, P2, !PT ;  /* 0x00000007ff077210 */ /* 0x000fe400017fe4ff */
[----:B------:R-:W-:-:S02]  /*0ce0*/  IADD3.X R13, PT, PT, RZ, R13, RZ, P1, !PT ;  /* 0x0000000dff0d7210 */ /* 0x000fc40000ffe4ff */
[----:B------:R-:W-:Y:S01]  /*0cf0*/  IADD3.X R5, PT, PT, RZ, R5, RZ, P5, !PT ;  /* 0x00000005ff057210 */ /* 0x000fe20002ffe4ff */
[----:B0-----:R-:W-:Y:S06]  /*0d00*/  @P4 BRA `(.L_x_10) ;  /* 0xfffffff800744947 */ /* 0x001fec000383ffff */
.L_x_5:
[----:B------:R-:W0:Y:S02]  /*0d10*/  LDC R4, c[0x0][0x3a0] ;  /* 0x0000e800ff047b82 */ /* 0x000e240000000800 */
[----:B0-----:R-:W-:-:S13]  /*0d20*/  ISETP.GE.AND P0, PT, R4, 0x2, PT ;  /* 0x000000020400780c */ /* 0x001fda0003f06270 */
[----:B------:R-:W-:Y:S05]  /*0d30*/  @!P0 EXIT ;  /* 0x000000000000894d */ /* 0x000fea0003800000 */
[C---:B------:R-:W-:Y:S02]  /*0d40*/  IADD3 R9, PT, PT, R4.reuse, -0x2, RZ ;  /* 0xfffffffe04097810 */ /* 0x040fe40007ffe0ff */
[----:B------:R-:W-:Y:S02]  /*0d50*/  IADD3 R0, PT, PT, R4, -0x1, RZ ;  /* 0xffffffff04007810 */ /* 0x000fe40007ffe0ff */
[----:B------:R-:W-:Y:S02]  /*0d60*/  ISETP.GE.U32.AND P0, PT, R9, 0x3, PT ;  /* 0x000000030900780c */ /* 0x000fe40003f06070 */
[----:B------:R-:W-:-:S11]  /*0d70*/  LOP3.LUT R22, R0, 0x3, RZ, 0xc0, !PT ;  /* 0x0000000300167812 */ /* 0x000fd600078ec0ff */
[----:B------:R-:W-:Y:S05]  /*0d80*/  @!P0 BRA `(.L_x_11) ;  /* 0x0000000000dc8947 */ /* 0x000fea0003800000 */
[----:B------:R-:W0:Y:S01]  /*0d90*/  LDC.64 R2, c[0x0][0x390] ;  /* 0x0000e400ff027b82 */ /* 0x000e220000000a00 */
[----:B------:R-:W-:Y:S02]  /*0da0*/  LOP3.LUT R8, R0, 0xfffffffc, RZ, 0xc0, !PT ;  /* 0xfffffffc00087812 */ /* 0x000fe400078ec0ff */
[----:B------:R-:W-:Y:S02]  /*0db0*/  IADD3 R9, PT, PT, R4, -0x5, RZ ;  /* 0xfffffffb04097810 */ /* 0x000fe40007ffe0ff */
[----:B------:R-:W-:-:S07]  /*0dc0*/  IADD3 R8, PT, PT, -R8, RZ, RZ ;  /* 0x000000ff08087210 */ /* 0x000fce0007ffe1ff */
.L_x_12:
[----:B------:R-:W-:-:S05]  /*0dd0*/  IADD3 R7, PT, PT, R9, 0x3, RZ ;  /* 0x0000000309077810 */ /* 0x000fca0007ffe0ff */
[----:B0-----:R-:W-:-:S04]  /*0de0*/  IMAD.WIDE.U32 R10, R7, 0x8, R2 ;  /* 0x00000008070a7825 */ /* 0x001fc800078e0002 */
[C---:B--2---:R-:W-:Y:S02]  /*0df0*/  IMAD.WIDE R4, R7.reuse, 0x8, R16 ;  /* 0x0000000807047825 */ /* 0x044fe400078e0210 */
[----:B------:R-:W2:Y:S04]  /*0e00*/  LDG.E.64 R10, desc[UR4][R10.64] ;  /* 0x000000040a0a7981 */ /* 0x000ea8000c1e1b00 */
[----:B------:R-:W2:Y:S01]  /*0e10*/  LDG.E.64 R12, desc[UR4][R4.64+0x8] ;  /* 0x00000804040c7981 */ /* 0x000ea2000c1e1b00 */
[----:B------:R-:W-:-:S05]  /*0e20*/  IMAD.WIDE R6, R7, 0x8, R18 ;  /* 0x0000000807067825 */ /* 0x000fca00078e0212 */
[----:B------:R-:W3:Y:S01]  /*0e30*/  LDG.E.64 R20, desc[UR4][R6.64] ;  /* 0x0000000406147981 */ /* 0x000ee2000c1e1b00 */
[C---:B--2---:R-:W-:Y:S01]  /*0e40*/  FMUL R14, R11.reuse, R12 ;  /* 0x0000000c0b0e7220 */ /* 0x044fe20000400000 */
[----:B------:R-:W-:-:S03]  /*0e50*/  FMUL R15, R11, R13 ;  /* 0x0000000d0b0f7220 */ /* 0x000fc60000400000 */
[C---:B------:R-:W-:Y:S01]  /*0e60*/  FFMA R14, R10.reuse, R13, R14 ;  /* 0x0000000d0a0e7223 */ /* 0x040fe2000000000e */
[----:B------:R-:W-:Y:S01]  /*0e70*/  IADD3 R13, PT, PT, R9, 0x2, RZ ;  /* 0x00000002090d7810 */ /* 0x000fe20007ffe0ff */
[----:B------:R-:W-:Y:S02]  /*0e80*/  FFMA R15, R10, R12, -R15 ;  /* 0x0000000c0a0f7223 */ /* 0x000fe4000000080f */
[----:B---3--:R-:W-:Y:S02]  /*0e90*/  FADD R21, -R14, R21 ;  /* 0x000000150e157221 */ /* 0x008fe40000000100 */
[----:B------:R-:W-:Y:S01]  /*0ea0*/  FADD R20, -R15, R20 ;  /* 0x000000140f147221 */ /* 0x000fe20000000100 */
[----:B------:R-:W-:-:S04]  /*0eb0*/  IMAD.WIDE.U32 R10, R13, 0x8, R2 ;  /* 0x000000080d0a7825 */ /* 0x000fc800078e0002 */
[----:B------:R0:W-:Y:S04]  /*0ec0*/  STG.E.64 desc[UR4][R4.64], R20 ;  /* 0x0000001404007986 */ /* 0x0001e8000c101b04 */
[----:B------:R-:W2:Y:S04]  /*0ed0*/  LDG.E.64 R10, desc[UR4][R10.64] ;  /* 0x000000040a0a7981 */ /* 0x000ea8000c1e1b00 */
[----:B------:R-:W3:Y:S01]  /*0ee0*/  LDG.E.64 R14, desc[UR4][R6.64+-0x8] ;  /* 0xfffff804060e7981 */ /* 0x000ee2000c1e1b00 */
[----:B------:R-:W-:Y:S01]  /*0ef0*/  IADD3 R23, PT, PT, R9, 0x1, RZ ;  /* 0x0000000109177810 */ /* 0x000fe20007ffe0ff */
[-C--:B--2---:R-:W-:Y:S01]  /*0f00*/  FMUL R13, R21, R11.reuse ;  /* 0x0000000b150d7220 */ /* 0x084fe20000400000 */
[----:B------:R-:W-:-:S03]  /*0f10*/  FMUL R12, R20, R11 ;  /* 0x0000000b140c7220 */ /* 0x000fc60000400000 */
[-C--:B------:R-:W-:Y:S01]  /*0f20*/  FFMA R13, R20, R10.reuse, -R13 ;  /* 0x0000000a140d7223 */ /* 0x080fe2000000080d */
[----:B------:R-:W-:-:S03]  /*0f30*/  FFMA R12, R21, R10, R12 ;  /* 0x0000000a150c7223 */ /* 0x000fc6000000000c */
[----:B---3--:R-:W-:Y:S01]  /*0f40*/  FADD R14, -R13, R14 ;  /* 0x0000000e0d0e7221 */ /* 0x008fe20000000100 */
[----:B------:R-:W-:Y:S01]  /*0f50*/  FADD R15, -R12, R15 ;  /* 0x0000000f0c0f7221 */ /* 0x000fe20000000100 */
[----:B------:R-:W-:-:S04]  /*0f60*/  IMAD.WIDE.U32 R12, R23, 0x8, R2 ;  /* 0x00000008170c7825 */ /* 0x000fc800078e0002 */
[----:B------:R1:W-:Y:S04]  /*0f70*/  STG.E.64 desc[UR4][R4.64+-0x8], R14 ;  /* 0xfffff80e04007986 */ /* 0x0003e8000c101b04 */
[----:B------:R-:W2:Y:S04]  /*0f80*/  LDG.E.64 R12, desc[UR4][R12.64] ;  /* 0x000000040c0c7981 */ /* 0x000ea8000c1e1b00 */
[----:B0-----:R-:W3:Y:S01]  /*0f90*/  LDG.E.64 R20, desc[UR4][R6.64+-0x10] ;  /* 0xfffff00406147981 */ /* 0x001ee2000c1e1b00 */
        /* <DEDUP_REMOVED lines=8> */
[----:B------:R-:W3:Y:S04]  /*1020*/  LDG.E.64 R10, desc[UR4][R10.64] ;  /* 0x000000040a0a7981 */ /* 0x000ee8000c1e1b00 */
[----:B-1----:R-:W4:Y:S01]  /*1030*/  LDG.E.64 R14, desc[UR4][R6.64+-0x18] ;  /* 0xffffe804060e7981 */ /* 0x002f22000c1e1b00 */
[----:B------:R-:W-:Y:S02]  /*1040*/  IADD3 R8, PT, PT, R8, 0x4, RZ ;  /* 0x0000000408087810 */ /* 0x000fe40007ffe0ff */
[----:B------:R-:W-:-:S02]  /*1050*/  IADD3 R9, PT, PT, R9, -0x4, RZ ;  /* 0xfffffffc09097810 */ /* 0x000fc40007ffe0ff */
[----:B------:R-:W-:Y:S01]  /*1060*/  ISETP.NE.AND P0, PT, R8, RZ, PT ;  /* 0x000000ff0800720c */ /* 0x000fe20003f05270 */
[-C--:B---3--:R-:W-:Y:S01]  /*1070*/  FMUL R13, R21, R11.reuse ;  /* 0x0000000b150d7220 */ /* 0x088fe20000400000 */
[----:B------:R-:W-:-:S03]  /*1080*/  FMUL R12, R20, R11 ;  /* 0x0000000b140c7220 */ /* 0x000fc60000400000 */
[-C--:B------:R-:W-:Y:S01]  /*1090*/  FFMA R13, R20, R10.reuse, -R13 ;  /* 0x0000000a140d7223 */ /* 0x080fe2000000080d */
[----:B------:R-:W-:-:S03]  /*10a0*/  FFMA R12, R21, R10, R12 ;  /* 0x0000000a150c7223 */ /* 0x000fc6000000000c */
[----:B----4-:R-:W-:Y:S01]  /*10b0*/  FADD R14, -R13, R14 ;  /* 0x0000000e0d0e7221 */ /* 0x010fe20000000100 */
[----:B------:R-:W-:-:S05]  /*10c0*/  FADD R15, -R12, R15 ;  /* 0x0000000f0c0f7221 */ /* 0x000fca0000000100 */
[----:B------:R2:W-:Y:S01]  /*10d0*/  STG.E.64 desc[UR4][R4.64+-0x18], R14 ;  /* 0xffffe80e04007986 */ /* 0x0005e2000c101b04 */
[----:B------:R-:W-:Y:S05]  /*10e0*/  @P0 BRA `(.L_x_12) ;  /* 0xfffffffc00380947 */ /* 0x000fea000383ffff */
[----:B------:R-:W-:-:S07]  /*10f0*/  IADD3 R9, PT, PT, R9, 0x3, RZ ;  /* 0x0000000309097810 */ /* 0x000fce0007ffe0ff */
.L_x_11:
[----:B------:R-:W-:-:S13]  /*1100*/  ISETP.NE.AND P0, PT, R22, RZ, PT ;  /* 0x000000ff1600720c */ /* 0x000fda0003f05270 */
[----:B------:R-:W-:Y:S05]  /*1110*/  @!P0 EXIT ;  /* 0x000000000000894d */ /* 0x000fea0003800000 */
[----:B------:R-:W-:Y:S02]  /*1120*/  ISETP.NE.AND P0, PT, R22, 0x1, PT ;  /* 0x000000011600780c */ /* 0x000fe40003f05270 */
[----:B------:R-:W-:-:S04]  /*1130*/  LOP3.LUT R0, R0, 0x1, RZ, 0xc0, !PT ;  /* 0x0000000100007812 */ /* 0x000fc800078ec0ff */
[----:B------:R-:W-:-:S07]  /*1140*/  ISETP.NE.U32.AND P1, PT, R0, 0x1, PT ;  /* 0x000000010000780c */ /* 0x000fce0003f25070 */
[----:B------:R-:W-:Y:S06]  /*1150*/  @!P0 BRA `(.L_x_13) ;  /* 0x0000000000688947 */ /* 0x000fec0003800000 */
[----:B------:R-:W0:Y:S01]  /*1160*/  LDC.64 R10, c[0x0][0x390] ;  /* 0x0000e400ff0a7b82 */ /* 0x000e220000000a00 */
[----:B------:R-:W-:-:S05]  /*1170*/  IMAD.WIDE R2, R9, 0x8, R16 ;  /* 0x0000000809027825 */ /* 0x000fca00078e0210 */
[----:B------:R-:W3:Y:S01]  /*1180*/  LDG.E.64 R12, desc[UR4][R2.64+0x8] ;  /* 0x00000804020c7981 */ /* 0x000ee2000c1e1b00 */
[----:B--2---:R-:W-:-:S05]  /*1190*/  IMAD.WIDE R4, R9, 0x8, R18 ;  /* 0x0000000809047825 */ /* 0x004fca00078e0212 */
[----:B------:R-:W2:Y:S01]  /*11a0*/  LDG.E.64 R20, desc[UR4][R4.64] ;  /* 0x0000000404147981 */ /* 0x000ea2000c1e1b00 */
[----:B0-----:R-:W-:-:S06]  /*11b0*/  IMAD.WIDE.U32 R6, R9, 0x8, R10 ;  /* 0x0000000809067825 */ /* 0x001fcc00078e000a */
[----:B------:R-:W3:Y:S02]  /*11c0*/  LDG.E.64 R6, desc[UR4][R6.64] ;  /* 0x0000000406067981 */ /* 0x000ee4000c1e1b00 */
[C---:B---3--:R-:W-:Y:S01]  /*11d0*/  FMUL R0, R7.reuse, R12 ;  /* 0x0000000c07007220 */ /* 0x048fe20000400000 */
[----:B------:R-:W-:-:S03]  /*11e0*/  FMUL R15, R7, R13 ;  /* 0x0000000d070f7220 */ /* 0x000fc60000400000 */
[C---:B------:R-:W-:Y:S01]  /*11f0*/  FFMA R0, R6.reuse, R13, R0 ;  /* 0x0000000d06007223 */ /* 0x040fe20000000000 */
[----:B------:R-:W-:Y:S01]  /*1200*/  IADD3 R13, PT, PT, R9, -0x1, RZ ;  /* 0xffffffff090d7810 */ /* 0x000fe20007ffe0ff */
[----:B------:R-:W-:Y:S02]  /*1210*/  FFMA R15, R6, R12, -R15 ;  /* 0x0000000c060f7223 */ /* 0x000fe4000000080f */
[----:B--2---:R-:W-:Y:S02]  /*1220*/  FADD R21, -R0, R21 ;  /* 0x0000001500157221 */ /* 0x004fe40000000100 */
[----:B------:R-:W-:Y:S01]  /*1230*/  FADD R20, -R15, R20 ;  /* 0x000000140f147221 */ /* 0x000fe20000000100 */
[----:B------:R-:W-:-:S04]  /*1240*/  IMAD.WIDE.U32 R10, R13, 0x8, R10 ;  /* 0x000000080d0a7825 */ /* 0x000fc800078e000a */
[----:B------:R0:W-:Y:S04]  /*1250*/  STG.E.64 desc[UR4][R2.64], R20 ;  /* 0x0000001402007986 */ /* 0x0001e8000c101b04 */
[----:B------:R-:W2:Y:S04]  /*1260*/  LDG.E.64 R10, desc[UR4][R10.64] ;  /* 0x000000040a0a7981 */ /* 0x000ea8000c1e1b00 */
[----:B------:R-:W3:Y:S01]  /*1270*/  LDG.E.64 R4, desc[UR4][R4.64+-0x8] ;  /* 0xfffff80404047981 */ /* 0x000ee2000c1e1b00 */
[----:B------:R-:W-:Y:S01]  /*1280*/  IADD3 R9, PT, PT, R9, -0x2, RZ ;  /* 0xfffffffe09097810 */ /* 0x000fe20007ffe0ff */
[-C--:B--2---:R-:W-:Y:S01]  /*1290*/  FMUL R7, R21, R11.reuse ;  /* 0x0000000b15077220 */ /* 0x084fe20000400000 */
[----:B------:R-:W-:-:S03]  /*12a0*/  FMUL R0, R20, R11 ;  /* 0x0000000b14007220 */ /* 0x000fc60000400000 */
[-C--:B------:R-:W-:Y:S01]  /*12b0*/  FFMA R7, R20, R10.reuse, -R7 ;  /* 0x0000000a14077223 */ /* 0x080fe20000000807 */
[----:B------:R-:W-:-:S03]  /*12c0*/  FFMA R0, R21, R10, R0 ;  /* 0x0000000a15007223 */ /* 0x000fc60000000000 */
[----:B---3--:R-:W-:Y:S01]  /*12d0*/  FADD R6, -R7, R4 ;  /* 0x0000000407067221 */ /* 0x008fe20000000100 */
[----:B------:R-:W-:-:S05]  /*12e0*/  FADD R7, -R0, R5 ;  /* 0x0000000500077221 */ /* 0x000fca0000000100 */
[----:B------:R0:W-:Y:S02]  /*12f0*/  STG.E.64 desc[UR4][R2.64+-0x8], R6 ;  /* 0xfffff80602007986 */ /* 0x0001e4000c101b04 */
.L_x_13:
[----:B------:R-:W-:Y:S05]  /*1300*/  @P1 EXIT ;  /* 0x000000000000194d */ /* 0x000fea0003800000 */
[----:B0-----:R-:W0:Y:S01]  /*1310*/  LDC.64 R2, c[0x0][0x390] ;  /* 0x0000e400ff027b82 */ /* 0x001e220000000a00 */
[----:B------:R-:W-:-:S05]  /*1320*/  IMAD.WIDE R16, R9, 0x8, R16 ;  /* 0x0000000809107825 */ /* 0x000fca00078e0210 */
[----:B--2---:R-:W2:Y:S01]  /*1330*/  LDG.E.64 R4, desc[UR4][R16.64+0x8] ;  /* 0x0000080410047981 */ /* 0x004ea2000c1e1b00 */
[----:B------:R-:W-:-:S06]  /*1340*/  IMAD.WIDE R18, R9, 0x8, R18 ;  /* 0x0000000809127825 */ /* 0x000fcc00078e0212 */
[----:B------:R-:W3:Y:S01]  /*1350*/  LDG.E.64 R18, desc[UR4][R18.64] ;  /* 0x0000000412127981 */ /* 0x000ee2000c1e1b00 */
[----:B0-----:R-:W-:-:S06]  /*1360*/  IMAD.WIDE.U32 R2, R9, 0x8, R2 ;  /* 0x0000000809027825 */ /* 0x001fcc00078e0002 */
[----:B------:R-:W2:Y:S02]  /*1370*/  LDG.E.64 R2, desc[UR4][R2.64] ;  /* 0x0000000402027981 */ /* 0x000ea4000c1e1b00 */
[C---:B--2---:R-:W-:Y:S01]  /*1380*/  FMUL R7, R3.reuse, R5 ;  /* 0x0000000503077220 */ /* 0x044fe20000400000 */
[----:B------:R-:W-:-:S03]  /*1390*/  FMUL R0, R3, R4 ;  /* 0x0000000403007220 */ /* 0x000fc60000400000 */
[C---:B------:R-:W-:Y:S01]  /*13a0*/  FFMA R7, R2.reuse, R4, -R7 ;  /* 0x0000000402077223 */ /* 0x040fe20000000807 */
[----:B------:R-:W-:-:S03]  /*13b0*/  FFMA R0, R2, R5, R0 ;  /* 0x0000000502007223 */ /* 0x000fc60000000000 */
[----:B---3--:R-:W-:Y:S01]  /*13c0*/  FADD R4, -R7, R18 ;  /* 0x0000001207047221 */ /* 0x008fe20000000100 */
[----:B------:R-:W-:-:S05]  /*13d0*/  FADD R5, -R0, R19 ;  /* 0x0000001300057221 */ /* 0x000fca0000000100 */
[----:B------:R-:W-:Y:S01]  /*13e0*/  STG.E.64 desc[UR4][R16.64], R4 ;  /* 0x0000000410007986 */ /* 0x000fe2000c101b04 */
[----:B------:R-:W-:Y:S05]  /*13f0*/  EXIT ;  /* 0x000000000000794d */ /* 0x000fea0003800000 */
        .weak           $__internal_0_$__cuda_sm20_rcp_rn_f32_slowpath
        .type           $__internal_0_$__cuda_sm20_rcp_rn_f32_slowpath,@function
        .size           $__internal_0_$__cuda_sm20_rcp_rn_f32_slowpath,(.L_x_18 - $__internal_0_$__cuda_sm20_rcp_rn_f32_slowpath)
$__internal_0_$__cuda_sm20_rcp_rn_f32_slowpath:
[----:B------:R-:W-:-:S04]  /*1400*/  SHF.L.U32 R28, R0, 0x1, RZ ;  /* 0x00000001001c7819 */ /* 0x000fc800000006ff */
[----:B------:R-:W-:-:S04]  /*1410*/  SHF.R.U32.HI R28, RZ, 0x18, R28 ;  /* 0x00000018ff1c7819 */ /* 0x000fc8000001161c */
[----:B------:R-:W-:-:S13]  /*1420*/  ISETP.NE.U32.AND P0, PT, R28, RZ, PT ;  /* 0x000000ff1c00720c */ /* 0x000fda0003f05070 */
[----:B------:R-:W-:Y:S05]  /*1430*/  @P0 BRA `(.L_x_14) ;  /* 0x00000000002c0947 */ /* 0x000fea0003800000 */
[----:B------:R-:W-:-:S04]  /*1440*/  SHF.L.U32 R20, R0, 0x1, RZ ;  /* 0x0000000100147819 */ /* 0x000fc800000006ff */
[----:B------:R-:W-:-:S13]  /*1450*/  ISETP.NE.AND P0, PT, R20, RZ, PT ;  /* 0x000000ff1400720c */ /* 0x000fda0003f05270 */
[----:B------:R0:W1:Y:S01]  /*1460*/  @!P0 MUFU.RCP R31, R0 ;  /* 0x00000000001f8308 */ /* 0x0000620000001000 */
[----:B------:R-:W-:Y:S05]  /*1470*/  @!P0 BRA `(.L_x_15) ;  /* 0x0000000000a48947 */ /* 0x000fea0003800000 */
[----:B------:R-:W-:-:S04]  /*1480*/  FFMA R29, R0, 1.84467440737095516160e+19, RZ ;  /* 0x5f800000001d7823 */ /* 0x000fc800000000ff */
[----:B0-----:R-:W0:Y:S02]  /*1490*/  MUFU.RCP R0, R29 ;  /* 0x0000001d00007308 */ /* 0x001e240000001000 */
[----:B0-----:R-:W-:-:S04]  /*14a0*/  FFMA R21, R29, R0, -1 ;  /* 0xbf8000001d157423 */ /* 0x001fc80000000000 */
[----:B------:R-:W-:-:S04]  /*14b0*/  FADD.FTZ R21, -R21, -RZ ;  /* 0x800000ff15157221 */ /* 0x000fc80000010100 */
[----:B------:R-:W-:-:S04]  /*14c0*/  FFMA R21, R0, R21, R0 ;  /* 0x0000001500157223 */ /* 0x000fc80000000000 */
[----:B-1----:R-:W-:Y:S01]  /*14d0*/  FFMA R31, R21, 1.84467440737095516160e+19, RZ ;  /* 0x5f800000151f7823 */ /* 0x002fe200000000ff */
[----:B------:R-:W-:Y:S06]  /*14e0*/  BRA `(.L_x_15) ;  /* 0x0000000000887947 */ /* 0x000fec0003800000 */
.L_x_14:
[----:B------:R-:W-:-:S04]  /*14f0*/  IADD3 R20, PT, PT, R28, -0xfd, RZ ;  /* 0xffffff031c147810 */ /* 0x000fc80007ffe0ff */
[----:B------:R-:W-:-:S13]  /*1500*/  ISETP.GT.U32.AND P0, PT, R20, 0x1, PT ;  /* 0x000000011400780c */ /* 0x000fda0003f04070 */
[----:B------:R-:W-:Y:S05]  /*1510*/  @P0 BRA `(.L_x_16) ;  /* 0x0000000000780947 */ /* 0x000fea0003800000 */
[----:B------:R-:W-:Y:S02]  /*1520*/  LOP3.LUT R34, R0, 0x7fffff, RZ, 0xc0, !PT ;  /* 0x007fffff00227812 */ /* 0x000fe400078ec0ff */
[----:B------:R-:W-:Y:S02]  /*1530*/  IADD3 R28, PT, PT, R28, -0xfc, RZ ;  /* 0xffffff041c1c7810 */ /* 0x000fe40007ffe0ff */
[----:B------:R-:W-:-:S04]  /*1540*/  LOP3.LUT R34, R34, 0x3f800000, RZ, 0xfc, !PT ;  /* 0x3f80000022227812 */ /* 0x000fc800078efcff */
[----:B------:R-:W0:Y:S02]  /*1550*/  MUFU.RCP R21, R34 ;  /* 0x0000002200157308 */ /* 0x000e240000001000 */
[----:B0-----:R-:W-:-:S04]  /*1560*/  FFMA R30, R34, R21, -1 ;  /* 0xbf800000221e7423 */ /* 0x001fc80000000015 */
[----:B------:R-:W-:-:S04]  /*1570*/  FADD.FTZ R30, -R30, -RZ ;  /* 0x800000ff1e1e7221 */ /* 0x000fc80000010100 */
[CCC-:B------:R-:W-:Y:S01]  /*1580*/  FFMA.RM R29, R21.reuse, R30.reuse, R21.reuse ;  /* 0x0000001e151d7223 */ /* 0x1c0fe20000004015 */
[----:B------:R-:W-:-:S04]  /*1590*/  FFMA.RP R30, R21, R30, R21 ;  /* 0x0000001e151e7223 */ /* 0x000fc80000008015 */
[C---:B------:R-:W-:Y:S02]  /*15a0*/  LOP3.LUT R21, R29.reuse, 0x7fffff, RZ, 0xc0, !PT ;  /* 0x007fffff1d157812 */ /* 0x040fe400078ec0ff */
[----:B------:R-:W-:Y:S01]  /*15b0*/  FSETP.NEU.FTZ.AND P0, PT, R29, R30, PT ;  /* 0x0000001e1d00720b */ /* 0x000fe20003f1d000 */
[----:B------:R-:W-:Y:S01]  /*15c0*/  HFMA2 R29, -RZ, RZ, 0, 1.78813934326171875e-07 ;  /* 0x00000003ff1d7431 */ /* 0x000fe200000001ff */
[----:B------:R-:W-:-:S04]  /*15d0*/  LOP3.LUT R21, R21, 0x800000, RZ, 0xfc, !PT ;  /* 0x0080000015157812 */ /* 0x000fc800078efcff */
[----:B------:R-:W-:Y:S02]  /*15e0*/  SHF.R.U32.HI R31, RZ, R28, R21 ;  /* 0x0000001cff1f7219 */ /* 0x000fe40000011615 */
[----:B------:R-:W-:-:S04]  /*15f0*/  SHF.L.U32 R30, R29, R20, RZ ;  /* 0x000000141d1e7219 */ /* 0x000fc800000006ff */
[----:B------:R-:W-:Y:S02]  /*1600*/  LOP3.LUT R29, R30, R21, RZ, 0xc0, !PT ;  /* 0x000000151e1d7212 */ /* 0x000fe400078ec0ff */
[----:B------:R-:W-:Y:S02]  /*1610*/  SEL R30, RZ, 0xffffffff, !P0 ;  /* 0xffffffffff1e7807 */ /* 0x000fe40004000000 */
[-C--:B------:R-:W-:Y:S02]  /*1620*/  SHF.R.U32.HI R29, RZ, R20.reuse, R29 ;  /* 0x00000014ff1d7219 */ /* 0x080fe4000001161d */
[----:B------:R-:W-:Y:S02]  /*1630*/  IADD3 R30, PT, PT, -R30, RZ, RZ ;  /* 0x000000ff1e1e7210 */ /* 0x000fe40007ffe1ff */
[----:B------:R-:W-:Y:S02]  /*1640*/  LOP3.LUT P0, RZ, R29, 0x1, RZ, 0xc0, !PT ;  /* 0x000000011dff7812 */ /* 0x000fe4000780c0ff */
[----:B------:R-:W-:-:S02]  /*1650*/  LOP3.LUT P1, RZ, R30, R20, R21, 0xf8, !PT ;  /* 0x000000141eff7212 */ /* 0x000fc4000782f815 */
[----:B------:R-:W-:-:S04]  /*1660*/  LOP3.LUT P2, RZ, R29, 0x2, RZ, 0xc0, !PT ;  /* 0x000000021dff7812 */ /* 0x000fc8000784c0ff */
[----:B------:R-:W-:Y:S02]  /*1670*/  PLOP3.LUT P0, PT, P0, P1, P2, 0xe0, 0x0 ;  /* 0x000000000000781c */ /* 0x000fe40000703c20 */
[----:B------:R-:W-:Y:S02]  /*1680*/  LOP3.LUT P1, RZ, R0, 0x7fffff, RZ, 0xc0, !PT ;  /* 0x007fffff00ff7812 */ /* 0x000fe4000782c0ff */
[----:B------:R-:W-:-:S04]  /*1690*/  SEL R20, RZ, 0x1, !P0 ;  /* 0x00000001ff147807 */ /* 0x000fc80004000000 */
[----:B------:R-:W-:-:S04]  /*16a0*/  IADD3 R20, PT, PT, -R20, RZ, RZ ;  /* 0x000000ff14147210 */ /* 0x000fc80007ffe1ff */
[----:B------:R-:W-:-:S13]  /*16b0*/  ISETP.GE.AND P0, PT, R20, RZ, PT ;  /* 0x000000ff1400720c */ /* 0x000fda0003f06270 */
[----:B------:R-:W-:-:S04]  /*16c0*/  @!P0 IADD3 R31, PT, PT, R31, 0x1, RZ ;  /* 0x000000011f1f8810 */ /* 0x000fc80007ffe0ff */
[----:B------:R-:W-:-:S04]  /*16d0*/  @!P1 SHF.L.U32 R31, R31, 0x1, RZ ;  /* 0x000000011f1f9819 */ /* 0x000fc800000006ff */
[----:B------:R-:W-:Y:S01]  /*16e0*/  LOP3.LUT R31, R31, 0x80000000, R0, 0xf8, !PT ;  /* 0x800000001f1f7812 */ /* 0x000fe200078ef800 */
[----:B------:R-:W-:Y:S06]  /*16f0*/  BRA `(.L_x_15) ;  /* 0x0000000000047947 */ /* 0x000fec0003800000 */
.L_x_16:
[----:B------:R2:W3:Y:S02]  /*1700*/  MUFU.RCP R31, R0 ;  /* 0x00000000001f7308 */ /* 0x0004e40000001000 */
.L_x_15:
[----:B------:R-:W-:Y:S02]  /*1710*/  MOV R20, R24 ;  /* 0x0000001800147202 */ /* 0x000fe40000000f00 */
[----:B------:R-:W-:-:S04]  /*1720*/  MOV R21, 0x0 ;  /* 0x0000000000157802 */ /* 0x000fc80000000f00 */
[----:B0123--:R-:W-:Y:S05]  /*1730*/  RET.REL.NODEC R20 `(_Z5altCUPN6thrust24THRUST_300001_SM_1000_NS7complexIfEES3_S3_S3_iS2_S2_) ;  /* 0xffffffe814307950 */ /* 0x00ffea0003c3ffff */
.L_x_17:
        /* <DEDUP_REMOVED lines=12> */
.L_x_18:


//--------------------- .nv.shared.reserved.0     --------------------------
	.section	.nv.shared.reserved.0,"aw",@nobits
	.weak		__nv_reservedSMEM_offset_0_alias
	.size		__nv_reservedSMEM_offset_0_alias, 0, 64
	.other		__nv_reservedSMEM_offset_0_alias,@"STO_CUDA_RESERVED_SHARED STV_DEFAULT"
__nv_reservedSMEM_offset_0_alias:
	.zero		0
	.zero		64


//--------------------- .nv.global                --------------------------
	.section	.nv.global,"aw",@nobits
.nv.global:
	.type		_ZN28_INTERNAL_064521df_4_k_cu_dt4cuda3std3__48in_placeE,@object
	.size		_ZN28_INTERNAL_064521df_4_k_cu_dt4cuda3std3__48in_placeE,(_ZN28_INTERNAL_064521df_4_k_cu_dt4cuda3std6ranges3__45__cpo8distanceE - _ZN28_INTERNAL_064521df_4_k_cu_dt4cuda3std3__48in_placeE)
_ZN28_INTERNAL_064521df_4_k_cu_dt4cuda3std3__48in_placeE:
	.zero		1
	.type		_ZN28_INTERNAL_064521df_4_k_cu_dt4cuda3std6ranges3__45__cpo8distanceE,@object
	.size		_ZN28_INTERNAL_064521df_4_k_cu_dt4cuda3std6ranges3__45__cpo8distanceE,(_ZN28_INTERNAL_064521df_4_k_cu_dt4cuda3std3__45__cpo6cbeginE - _ZN28_INTERNAL_064521df_4_k_cu_dt4cuda3std6ranges3__45__cpo8distanceE)
_ZN28_INTERNAL_064521df_4_k_cu_dt4cuda3std6ranges3__45__cpo8distanceE:
	.zero		1
	.type		_ZN28_INTERNAL_064521df_4_k_cu_dt4cuda3std3__45__cpo6cbeginE,@object
	.size		_ZN28_INTERNAL_064521df_4_k_cu_dt4cuda3std3__45__cpo6cbeginE,(_ZN28_INTERNAL_064521df_4_k_cu_dt4cuda3std6ranges3__45__cpo7advanceE - _ZN28_INTERNAL_064521df_4_k_cu_dt4cuda3std3__45__cpo6cbeginE)
_ZN28_INTERNAL_064521df_4_k_cu_dt4cuda3std3__45__cpo6cbeginE:
	.zero		1
	.type		_ZN28_INTERNAL_064521df_4_k_cu_dt4cuda3std6ranges3__45__cpo7advanceE,@object
	.size		_ZN28_INTERNAL_064521df_4_k_cu_dt4cuda3std6ranges3__45__cpo7advanceE,(_ZN28_INTERNAL_064521df_4_k_cu_dt4cuda3std3__45__cpo7crbeginE - _ZN28_INTERNAL_064521df_4_k_cu_dt4cuda3std6ranges3__45__cpo7advanceE)
_ZN28_INTERNAL_064521df_4_k_cu_dt4cuda3std6ranges3__45__cpo7advanceE:
	.zero		1
	.type		_ZN28_INTERNAL_064521df_4_k_cu_dt4cuda3std3__45__cpo7crbeginE,@object
	.size		_ZN28_INTERNAL_064521df_4_k_cu_dt4cuda3std3__45__cpo7crbeginE,(_ZN28_INTERNAL_064521df_4_k_cu_dt4cuda3std6ranges3__45__cpo4dataE - _ZN28_INTERNAL_064521df_4_k_cu_dt4cuda3std3__45__cpo7crbeginE)
_ZN28_INTERNAL_064521df_4_k_cu_dt4cuda3std3__45__cpo7crbeginE:
	.zero		1
	.type		_ZN28_INTERNAL_064521df_4_k_cu_dt4cuda3std6ranges3__45__cpo4dataE,@object
	.size		_ZN28_INTERNAL_064521df_4_k_cu_dt4cuda3std6ranges3__45__cpo4dataE,(_ZN28_INTERNAL_064521df_4_k_cu_dt4cuda3std6ranges3__45__cpo5beginE - _ZN28_INTERNAL_064521df_4_k_cu_dt4cuda3std6ranges3__45__cpo4dataE)
_ZN28_INTERNAL_064521df_4_k_cu_dt4cuda3std6ranges3__45__cpo4dataE:
	.zero		1
	.type		_ZN28_INTERNAL_064521df_4_k_cu_dt4cuda3std6ranges3__45__cpo5beginE,@object
	.size		_ZN28_INTERNAL_064521df_4_k_cu_dt4cuda3std6ranges3__45__cpo5beginE,(_ZN28_INTERNAL_064521df_4_k_cu_dt4cuda3std3__430_GLOBAL__N__064521df_4_k_cu_dt6ignoreE - _ZN28_INTERNAL_064521df_4_k_cu_dt4cuda3std6ranges3__45__cpo5beginE)
_ZN28_INTERNAL_064521df_4_k_cu_dt4cuda3std6ranges3__45__cpo5beginE:
	.zero		1
	.type		_ZN28_INTERNAL_064521df_4_k_cu_dt4cuda3std3__430_GLOBAL__N__064521df_4_k_cu_dt6ignoreE,@object
	.size		_ZN28_INTERNAL_064521df_4_k_cu_dt4cuda3std3__430_GLOBAL__N__064521df_4_k_cu_dt6ignoreE,(_ZN28_INTERNAL_064521df_4_k_cu_dt4cuda3std6ranges3__45__cpo4sizeE - _ZN28_INTERNAL_064521df_4_k_cu_dt4cuda3std3__430_GLOBAL__N__064521df_4_k_cu_dt6ignoreE)
_ZN28_INTERNAL_064521df_4_k_cu_dt4cuda3std3__430_GLOBAL__N__064521df_4_k_cu_dt6ignoreE:
	.zero		1
	.type		_ZN28_INTERNAL_064521df_4_k_cu_dt4cuda3std6ranges3__45__cpo4sizeE,@object
	.size		_ZN28_INTERNAL_064521df_4_k_cu_dt4cuda3std6ranges3__45__cpo4sizeE,(_ZN28_INTERNAL_064521df_4_k_cu_dt4cuda3std3__45__cpo5beginE - _ZN28_INTERNAL_064521df_4_k_cu_dt4cuda3std6ranges3__45__cpo4sizeE)
_ZN28_INTERNAL_064521df_4_k_cu_dt4cuda3std6ranges3__45__cpo4sizeE:
	.zero		1
	.type		_ZN28_INTERNAL_064521df_4_k_cu_dt4cuda3std3__45__cpo5beginE,@object
	.size		_ZN28_INTERNAL_064521df_4_k_cu_dt4cuda3std3__45__cpo5beginE,(_ZN28_INTERNAL_064521df_4_k_cu_dt4cuda3std6ranges3__45__cpo6cbeginE - _ZN28_INTERNAL_064521df_4_k_cu_dt4cuda3std3__45__cpo5beginE)
_ZN28_INTERNAL_064521df_4_k_cu_dt4cuda3std3__45__cpo5beginE:
	.zero		1
	.type		_ZN28_INTERNAL_064521df_4_k_cu_dt4cuda3std6ranges3__45__cpo6cbeginE,@object
	.size		_ZN28_INTERNAL_064521df_4_k_cu_dt4cuda3std6ranges3__45__cpo6cbeginE,(_ZN28_INTERNAL_064521df_4_k_cu_dt4cuda3std3__45__cpo6rbeginE - _ZN28_INTERNAL_064521df_4_k_cu_dt4cuda3std6ranges3__45__cpo6cbeginE)
_ZN28_INTERNAL_064521df_4_k_cu_dt4cuda3std6ranges3__45__cpo6cbeginE:
	.zero		1
	.type		_ZN28_INTERNAL_064521df_4_k_cu_dt4cuda3std3__45__cpo6rbeginE,@object
	.size		_ZN28_INTERNAL_064521df_4_k_cu_dt4cuda3std3__45__cpo6rbeginE,(_ZN28_INTERNAL_064521df_4_k_cu_dt4cuda3std6ranges3__45__cpo4nextE - _ZN28_INTERNAL_064521df_4_k_cu_dt4cuda3std3__45__cpo6rbeginE)
_ZN28_INTERNAL_064521df_4_k_cu_dt4cuda3std3__45__cpo6rbeginE:
	.zero		1
	.type		_ZN28_INTERNAL_064521df_4_k_cu_dt4cuda3std6ranges3__45__cpo4nextE,@object
	.size		_ZN28_INTERNAL_064521df_4_k_cu_dt4cuda3std6ranges3__45__cpo4nextE,(_ZN28_INTERNAL_064521df_4_k_cu_dt4cuda3std6ranges3__45__cpo4swapE - _ZN28_INTERNAL_064521df_4_k_cu_dt4cuda3std6ranges3__45__cpo4nextE)
_ZN28_INTERNAL_064521df_4_k_cu_dt4cuda3std6ranges3__45__cpo4nextE:
	.zero		1
	.type		_ZN28_INTERNAL_064521df_4_k_cu_dt4cuda3std6ranges3__45__cpo4swapE,@object
	.size		_ZN28_INTERNAL_064521df_4_k_cu_dt4cuda3std6ranges3__45__cpo4swapE,(_ZN28_INTERNAL_064521df_4_k_cu_dt4cuda3std3__420unreachable_sentinelE - _ZN28_INTERNAL_064521df_4_k_cu_dt4cuda3std6ranges3__45__cpo4swapE)
_ZN28_INTERNAL_064521df_4_k_cu_dt4cuda3std6ranges3__45__cpo4swapE:
	.zero		1
	.type		_ZN28_INTERNAL_064521df_4_k_cu_dt4cuda3std3__420unreachable_sentinelE,@object
	.size		_ZN28_INTERNAL_064521df_4_k_cu_dt4cuda3std3__420unreachable_sentinelE,(_ZN28_INTERNAL_064521df_4_k_cu_dt6thrust24THRUST_300001_SM_1000_NS6system6detail10sequential3seqE - _ZN28_INTERNAL_064521df_4_k_cu_dt4cuda3std3__420unreachable_sentinelE)
_ZN28_INTERNAL_064521df_4_k_cu_dt4cuda3std3__420unreachable_sentinelE:
	.zero		1
	.type		_ZN28_INTERNAL_064521df_4_k_cu_dt6thrust24THRUST_300001_SM_1000_NS6system6detail10sequential3seqE,@object
	.size		_ZN28_INTERNAL_064521df_4_k_cu_dt6thrust24THRUST_300001_SM_1000_NS6system6detail10sequential3seqE,(_ZN28_INTERNAL_064521df_4_k_cu_dt4cuda3std3__45__cpo4cendE - _ZN28_INTERNAL_064521df_4_k_cu_dt6thrust24THRUST_300001_SM_1000_NS6system6detail10sequential3seqE)
_ZN28_INTERNAL_064521df_4_k_cu_dt6thrust24THRUST_300001_SM_1000_NS6system6detail10sequential3seqE:
	.zero		1
	.type		_ZN28_INTERNAL_064521df_4_k_cu_dt4cuda3std3__45__cpo4cendE,@object
	.size		_ZN28_INTERNAL_064521df_4_k_cu_dt4cuda3std3__45__cpo4cendE,(_ZN28_INTERNAL_064521df_4_k_cu_dt4cuda3std6ranges3__45__cpo9iter_swapE - _ZN28_INTERNAL_064521df_4_k_cu_dt4cuda3std3__45__cpo4cendE)
_ZN28_INTERNAL_064521df_4_k_cu_dt4cuda3std3__45__cpo4cendE:
	.zero		1
	.type		_ZN28_INTERNAL_064521df_4_k_cu_dt4cuda3std6ranges3__45__cpo9iter_swapE,@object
	.size		_ZN28_INTERNAL_064521df_4_k_cu_dt4cuda3std6ranges3__45__cpo9iter_swapE,(_ZN28_INTERNAL_064521df_4_k_cu_dt4cuda3std3__45__cpo5crendE - _ZN28_INTERNAL_064521df_4_k_cu_dt4cuda3std6ranges3__45__cpo9iter_swapE)
_ZN28_INTERNAL_064521df_4_k_cu_dt4cuda3std6ranges3__45__cpo9iter_swapE:
	.zero		1
	.type		_ZN28_INTERNAL_064521df_4_k_cu_dt4cuda3std3__45__cpo5crendE,@object
	.size		_ZN28_INTERNAL_064521df_4_k_cu_dt4cuda3std3__45__cpo5crendE,(_ZN28_INTERNAL_064521df_4_k_cu_dt4cuda3std6ranges3__45__cpo5cdataE - _ZN28_INTERNAL_064521df_4_k_cu_dt4cuda3std3__45__cpo5crendE)
_ZN28_INTERNAL_064521df_4_k_cu_dt4cuda3std3__45__cpo5crendE:
	.zero		1
	.type		_ZN28_INTERNAL_064521df_4_k_cu_dt4cuda3std6ranges3__45__cpo5cdataE,@object
	.size		_ZN28_INTERNAL_064521df_4_k_cu_dt4cuda3std6ranges3__45__cpo5cdataE,(_ZN28_INTERNAL_064521df_4_k_cu_dt4cuda3std6ranges3__45__cpo3endE - _ZN28_INTERNAL_064521df_4_k_cu_dt4cuda3std6ranges3__45__cpo5cdataE)
_ZN28_INTERNAL_064521df_4_k_cu_dt4cuda3std6ranges3__45__cpo5cdataE:
	.zero		1
	.type		_ZN28_INTERNAL_064521df_4_k_cu_dt4cuda3std6ranges3__45__cpo3endE,@object
	.size		_ZN28_INTERNAL_064521df_4_k_cu_dt4cuda3std6ranges3__45__cpo3endE,(_ZN28_INTERNAL_064521df_4_k_cu_dt4cuda3std3__419piecewise_constructE - _ZN28_INTERNAL_064521df_4_k_cu_dt4cuda3std6ranges3__45__cpo3endE)
_ZN28_INTERNAL_064521df_4_k_cu_dt4cuda3std6ranges3__45__cpo3endE:
	.zero		1
	.type		_ZN28_INTERNAL_064521df_4_k_cu_dt4cuda3std3__419piecewise_constructE,@object
	.size		_ZN28_INTERNAL_064521df_4_k_cu_dt4cuda3std3__419piecewise_constructE,(_ZN28_INTERNAL_064521df_4_k_cu_dt4cuda3std6ranges3__45__cpo5ssizeE - _ZN28_INTERNAL_064521df_4_k_cu_dt4cuda3std3__419piecewise_constructE)
_ZN28_INTERNAL_064521df_4_k_cu_dt4cuda3std3__419piecewise_constructE:
	.zero		1
	.type		_ZN28_INTERNAL_064521df_4_k_cu_dt4cuda3std6ranges3__45__cpo5ssizeE,@object
	.size		_ZN28_INTERNAL_064521df_4_k_cu_dt4cuda3std6ranges3__45__cpo5ssizeE,(_ZN28_INTERNAL_064521df_4_k_cu_dt4cuda3std3__45__cpo3endE - _ZN28_INTERNAL_064521df_4_k_cu_dt4cuda3std6ranges3__45__cpo5ssizeE)
_ZN28_INTERNAL_064521df_4_k_cu_dt4cuda3std6ranges3__45__cpo5ssizeE:
	.zero		1
	.type		_ZN28_INTERNAL_064521df_4_k_cu_dt4cuda3std3__45__cpo3endE,@object
	.size		_ZN28_INTERNAL_064521df_4_k_cu_dt4cuda3std3__45__cpo3endE,(_ZN28_INTERNAL_064521df_4_k_cu_dt4cuda3std6ranges3__45__cpo4cendE - _ZN28_INTERNAL_064521df_4_k_cu_dt4cuda3std3__45__cpo3endE)
_ZN28_INTERNAL_064521df_4_k_cu_dt4cuda3std3__45__cpo3endE:
	.zero		1
	.type		_ZN28_INTERNAL_064521df_4_k_cu_dt4cuda3std6ranges3__45__cpo4cendE,@object
	.size		_ZN28_INTERNAL_064521df_4_k_cu_dt4cuda3std6ranges3__45__cpo4cendE,(_ZN28_INTERNAL_064521df_4_k_cu_dt4cuda3std3__45__cpo4rendE - _ZN28_INTERNAL_064521df_4_k_cu_dt4cuda3std6ranges3__45__cpo4cendE)
_ZN28_INTERNAL_064521df_4_k_cu_dt4cuda3std6ranges3__45__cpo4cendE:
	.zero		1
	.type		_ZN28_INTERNAL_064521df_4_k_cu_dt4cuda3std3__45__cpo4rendE,@object
	.size		_ZN28_INTERNAL_064521df_4_k_cu_dt4cuda3std3__45__cpo4rendE,(_ZN28_INTERNAL_064521df_4_k_cu_dt4cuda3std6ranges3__45__cpo4prevE - _ZN28_INTERNAL_064521df_4_k_cu_dt4cuda3std3__45__cpo4rendE)
_ZN28_INTERNAL_064521df_4_k_cu_dt4cuda3std3__45__cpo4rendE:
	.zero		1
	.type		_ZN28_INTERNAL_064521df_4_k_cu_dt4cuda3std6ranges3__45__cpo4prevE,@object
	.size		_ZN28_INTERNAL_064521df_4_k_cu_dt4cuda3std6ranges3__45__cpo4prevE,(_ZN28_INTERNAL_064521df_4_k_cu_dt4cuda3std6ranges3__45__cpo9iter_moveE - _ZN28_INTERNAL_064521df_4_k_cu_dt4cuda3std6ranges3__45__cpo4prevE)
_ZN28_INTERNAL_064521df_4_k_cu_dt4cuda3std6ranges3__45__cpo4prevE:
	.zero		1
	.type		_ZN28_INTERNAL_064521df_4_k_cu_dt4cuda3std6ranges3__45__cpo9iter_moveE,@object
	.size		_ZN28_INTERNAL_064521df_4_k_cu_dt4cuda3std6ranges3__45__cpo9iter_moveE,(.L_13 - _ZN28_INTERNAL_064521df_4_k_cu_dt4cuda3std6ranges3__45__cpo9iter_moveE)
_ZN28_INTERNAL_064521df_4_k_cu_dt4cuda3std6ranges3__45__cpo9iter_moveE:
	.zero		1
.L_13:


//--------------------- .nv.constant0._Z11transposeCUPN6thrust24THRUST_300001_SM_1000_NS7complexIfEES3_i --------------------------
	.section	.nv.constant0._Z11transposeCUPN6thrust24THRUST_300001_SM_1000_NS7complexIfEES3_i,"a",@progbits
	.sectionflags	@""
	.align	4
.nv.constant0._Z11transposeCUPN6thrust24THRUST_300001_SM_1000_NS7complexIfEES3_i:
	.zero		916


//--------------------- .nv.constant0._Z5altCUPN6thrust24THRUST_300001_SM_1000_NS7complexIfEES3_S3_S3_iS2_S2_ --------------------------
	.section	.nv.constant0._Z5altCUPN6thrust24THRUST_300001_SM_1000_NS7complexIfEES3_S3_S3_iS2_S2_,"a",@progbits
	.sectionflags	@""
	.align	4
.nv.constant0._Z5altCUPN6thrust24THRUST_300001_SM_1000_NS7complexIfEES3_S3_S3_iS2_S2_:
	.zero		952


//--------------------- SYMBOLS --------------------------

	.type		.nv.reservedSmem.offset0,@object
	.size		.nv.reservedSmem.offset0,0x4
